//
// Generated by NVIDIA NVVM Compiler
//
// Compiler Build ID: CL-36424714
// Cuda compilation tools, release 13.0, V13.0.88
// Based on NVVM 20.0.0
//

.version 9.0
.target sm_100
.address_size 64

	// .globl	_Z10compare_noPcS_PiS0_S0_i
.extern .func  (.param .b32 func_retval0) vprintf
(
	.param .b64 vprintf_param_0,
	.param .b64 vprintf_param_1
)
;
.global .align 8 .b8 _ZZ10pow10_fastiE5pow10[160] = {1, 0, 0, 0, 0, 0, 0, 0, 10, 0, 0, 0, 0, 0, 0, 0, 100, 0, 0, 0, 0, 0, 0, 0, 232, 3, 0, 0, 0, 0, 0, 0, 16, 39, 0, 0, 0, 0, 0, 0, 160, 134, 1, 0, 0, 0, 0, 0, 64, 66, 15, 0, 0, 0, 0, 0, 128, 150, 152, 0, 0, 0, 0, 0, 0, 225, 245, 5, 0, 0, 0, 0, 0, 202, 154, 59, 0, 0, 0, 0, 0, 228, 11, 84, 2, 0, 0, 0, 0, 232, 118, 72, 23, 0, 0, 0, 0, 16, 165, 212, 232, 0, 0, 0, 0, 160, 114, 78, 24, 9, 0, 0, 0, 64, 122, 16, 243, 90, 0, 0, 0, 128, 198, 164, 126, 141, 3, 0, 0, 0, 193, 111, 242, 134, 35, 0, 0, 0, 138, 93, 120, 69, 99, 1, 0, 0, 100, 167, 179, 182, 224, 13, 0, 0, 232, 137, 4, 35, 199, 138};
.global .align 1 .b8 $str[23] = {72, 101, 108, 108, 111, 32, 87, 111, 114, 108, 100, 32, 70, 114, 111, 109, 32, 71, 80, 85, 33, 10};
.global .align 1 .b8 $str$1[13] = {97, 110, 115, 119, 101, 114, 58, 32, 37, 100, 32, 10};

.visible .entry _Z10compare_noPcS_PiS0_S0_i(
	.param .u64 .ptr .align 1 _Z10compare_noPcS_PiS0_S0_i_param_0,
	.param .u64 .ptr .align 1 _Z10compare_noPcS_PiS0_S0_i_param_1,
	.param .u64 .ptr .align 1 _Z10compare_noPcS_PiS0_S0_i_param_2,
	.param .u64 .ptr .align 1 _Z10compare_noPcS_PiS0_S0_i_param_3,
	.param .u64 .ptr .align 1 _Z10compare_noPcS_PiS0_S0_i_param_4,
	.param .u32 _Z10compare_noPcS_PiS0_S0_i_param_5
)
{
	.reg .pred 	%p<22>;
	.reg .b32 	%r<101>;
	.reg .b64 	%rd<265>;

	ld.param.u64 	%rd35, [_Z10compare_noPcS_PiS0_S0_i_param_0];
	ld.param.u64 	%rd36, [_Z10compare_noPcS_PiS0_S0_i_param_1];
	ld.param.u64 	%rd32, [_Z10compare_noPcS_PiS0_S0_i_param_2];
	ld.param.u64 	%rd33, [_Z10compare_noPcS_PiS0_S0_i_param_3];
	ld.param.u64 	%rd34, [_Z10compare_noPcS_PiS0_S0_i_param_4];
	ld.param.u32 	%r49, [_Z10compare_noPcS_PiS0_S0_i_param_5];
	cvta.to.global.u64 	%rd1, %rd35;
	cvta.to.global.u64 	%rd2, %rd36;
	mov.u32 	%r50, %ctaid.x;
	mov.u32 	%r1, %ntid.x;
	mov.u32 	%r51, %tid.x;
	mad.lo.s32 	%r82, %r50, %r1, %r51;
	setp.ge.s32 	%p1, %r82, %r49;
	@%p1 bra 	$L__BB0_27;
	mov.u32 	%r52, %nctaid.x;
	mul.lo.s32 	%r3, %r1, %r52;
	cvta.to.global.u64 	%rd3, %rd33;
	cvta.to.global.u64 	%rd4, %rd34;
	cvta.to.global.u64 	%rd5, %rd32;
$L__BB0_2:
	mul.lo.s32 	%r5, %r82, 3;
	mul.wide.s32 	%rd38, %r5, 4;
	add.s64 	%rd6, %rd3, %rd38;
	ld.global.u32 	%r6, [%rd6+4];
	setp.lt.s32 	%p2, %r6, 1;
	mov.b64 	%rd256, 0;
	@%p2 bra 	$L__BB0_14;
	ld.global.u32 	%r87, [%rd6];
	and.b32  	%r8, %r6, 7;
	setp.lt.u32 	%p3, %r6, 8;
	mov.b64 	%rd256, 0;
	mov.u32 	%r86, %r6;
	@%p3 bra 	$L__BB0_6;
	and.b32  	%r9, %r6, 2147483640;
	mov.b32 	%r85, 0;
	mov.b64 	%rd256, 0;
	mov.u32 	%r86, %r6;
$L__BB0_5:
	.pragma "nounroll";
	cvt.s64.s32 	%rd42, %r87;
	add.s64 	%rd43, %rd1, %rd42;
	ld.global.s8 	%rd44, [%rd43];
	add.s64 	%rd45, %rd44, -48;
	add.s32 	%r54, %r86, -1;
	mul.wide.u32 	%rd46, %r54, 8;
	mov.u64 	%rd47, _ZZ10pow10_fastiE5pow10;
	add.s64 	%rd48, %rd47, %rd46;
	ld.global.nc.u64 	%rd49, [%rd48];
	mad.lo.s64 	%rd50, %rd45, %rd49, %rd256;
	ld.global.s8 	%rd51, [%rd43+1];
	add.s64 	%rd52, %rd51, -48;
	add.s32 	%r55, %r86, -2;
	mul.wide.u32 	%rd53, %r55, 8;
	add.s64 	%rd54, %rd47, %rd53;
	ld.global.nc.u64 	%rd55, [%rd54];
	mad.lo.s64 	%rd56, %rd52, %rd55, %rd50;
	ld.global.s8 	%rd57, [%rd43+2];
	add.s64 	%rd58, %rd57, -48;
	add.s32 	%r56, %r86, -3;
	mul.wide.u32 	%rd59, %r56, 8;
	add.s64 	%rd60, %rd47, %rd59;
	ld.global.nc.u64 	%rd61, [%rd60];
	mad.lo.s64 	%rd62, %rd58, %rd61, %rd56;
	ld.global.s8 	%rd63, [%rd43+3];
	add.s64 	%rd64, %rd63, -48;
	add.s32 	%r57, %r86, -4;
	mul.wide.u32 	%rd65, %r57, 8;
	add.s64 	%rd66, %rd47, %rd65;
	ld.global.nc.u64 	%rd67, [%rd66];
	mad.lo.s64 	%rd68, %rd64, %rd67, %rd62;
	ld.global.s8 	%rd69, [%rd43+4];
	add.s64 	%rd70, %rd69, -48;
	add.s32 	%r58, %r86, -5;
	mul.wide.u32 	%rd71, %r58, 8;
	add.s64 	%rd72, %rd47, %rd71;
	ld.global.nc.u64 	%rd73, [%rd72];
	mad.lo.s64 	%rd74, %rd70, %rd73, %rd68;
	ld.global.s8 	%rd75, [%rd43+5];
	add.s64 	%rd76, %rd75, -48;
	add.s32 	%r59, %r86, -6;
	mul.wide.u32 	%rd77, %r59, 8;
	add.s64 	%rd78, %rd47, %rd77;
	ld.global.nc.u64 	%rd79, [%rd78];
	mad.lo.s64 	%rd80, %rd76, %rd79, %rd74;
	ld.global.s8 	%rd81, [%rd43+6];
	add.s64 	%rd82, %rd81, -48;
	add.s32 	%r60, %r86, -7;
	mul.wide.u32 	%rd83, %r60, 8;
	add.s64 	%rd84, %rd47, %rd83;
	ld.global.nc.u64 	%rd85, [%rd84];
	mad.lo.s64 	%rd86, %rd82, %rd85, %rd80;
	ld.global.s8 	%rd87, [%rd43+7];
	add.s64 	%rd88, %rd87, -48;
	add.s32 	%r86, %r86, -8;
	mul.wide.u32 	%rd89, %r86, 8;
	add.s64 	%rd90, %rd47, %rd89;
	ld.global.nc.u64 	%rd91, [%rd90];
	mad.lo.s64 	%rd256, %rd88, %rd91, %rd86;
	add.s32 	%r87, %r87, 8;
	add.s32 	%r85, %r85, 8;
	setp.ne.s32 	%p4, %r85, %r9;
	@%p4 bra 	$L__BB0_5;
$L__BB0_6:
	setp.eq.s32 	%p5, %r8, 0;
	@%p5 bra 	$L__BB0_14;
	and.b32  	%r18, %r6, 3;
	setp.lt.u32 	%p6, %r8, 4;
	@%p6 bra 	$L__BB0_9;
	cvt.s64.s32 	%rd93, %r87;
	add.s64 	%rd94, %rd1, %rd93;
	ld.global.s8 	%rd95, [%rd94];
	add.s64 	%rd96, %rd95, -48;
	add.s32 	%r61, %r86, -1;
	mul.wide.u32 	%rd97, %r61, 8;
	mov.u64 	%rd98, _ZZ10pow10_fastiE5pow10;
	add.s64 	%rd99, %rd98, %rd97;
	ld.global.nc.u64 	%rd100, [%rd99];
	mad.lo.s64 	%rd101, %rd96, %rd100, %rd256;
	ld.global.s8 	%rd102, [%rd94+1];
	add.s64 	%rd103, %rd102, -48;
	add.s32 	%r62, %r86, -2;
	mul.wide.u32 	%rd104, %r62, 8;
	add.s64 	%rd105, %rd98, %rd104;
	ld.global.nc.u64 	%rd106, [%rd105];
	mad.lo.s64 	%rd107, %rd103, %rd106, %rd101;
	ld.global.s8 	%rd108, [%rd94+2];
	add.s64 	%rd109, %rd108, -48;
	add.s32 	%r63, %r86, -3;
	mul.wide.u32 	%rd110, %r63, 8;
	add.s64 	%rd111, %rd98, %rd110;
	ld.global.nc.u64 	%rd112, [%rd111];
	mad.lo.s64 	%rd113, %rd109, %rd112, %rd107;
	ld.global.s8 	%rd114, [%rd94+3];
	add.s64 	%rd115, %rd114, -48;
	add.s32 	%r86, %r86, -4;
	mul.wide.u32 	%rd116, %r86, 8;
	add.s64 	%rd117, %rd98, %rd116;
	ld.global.nc.u64 	%rd118, [%rd117];
	mad.lo.s64 	%rd256, %rd115, %rd118, %rd113;
	add.s32 	%r87, %r87, 4;
$L__BB0_9:
	setp.eq.s32 	%p7, %r18, 0;
	@%p7 bra 	$L__BB0_14;
	setp.eq.s32 	%p8, %r18, 1;
	@%p8 bra 	$L__BB0_12;
	cvt.s64.s32 	%rd120, %r87;
	add.s64 	%rd121, %rd1, %rd120;
	ld.global.s8 	%rd122, [%rd121];
	add.s64 	%rd123, %rd122, -48;
	add.s32 	%r64, %r86, -1;
	mul.wide.u32 	%rd124, %r64, 8;
	mov.u64 	%rd125, _ZZ10pow10_fastiE5pow10;
	add.s64 	%rd126, %rd125, %rd124;
	ld.global.nc.u64 	%rd127, [%rd126];
	mad.lo.s64 	%rd128, %rd123, %rd127, %rd256;
	ld.global.s8 	%rd129, [%rd121+1];
	add.s64 	%rd130, %rd129, -48;
	add.s32 	%r86, %r86, -2;
	mul.wide.u32 	%rd131, %r86, 8;
	add.s64 	%rd132, %rd125, %rd131;
	ld.global.nc.u64 	%rd133, [%rd132];
	mad.lo.s64 	%rd256, %rd130, %rd133, %rd128;
	add.s32 	%r87, %r87, 2;
$L__BB0_12:
	and.b32  	%r65, %r6, 1;
	setp.eq.b32 	%p9, %r65, 1;
	not.pred 	%p10, %p9;
	@%p10 bra 	$L__BB0_14;
	cvt.s64.s32 	%rd134, %r87;
	add.s64 	%rd135, %rd1, %rd134;
	ld.global.s8 	%rd136, [%rd135];
	add.s64 	%rd137, %rd136, -48;
	add.s32 	%r66, %r86, -1;
	mul.wide.u32 	%rd138, %r66, 8;
	mov.u64 	%rd139, _ZZ10pow10_fastiE5pow10;
	add.s64 	%rd140, %rd139, %rd138;
	ld.global.nc.u64 	%rd141, [%rd140];
	mad.lo.s64 	%rd256, %rd137, %rd141, %rd256;
$L__BB0_14:
	mul.wide.s32 	%rd143, %r5, 4;
	add.s64 	%rd19, %rd4, %rd143;
	ld.global.u32 	%r27, [%rd19+4];
	setp.lt.s32 	%p11, %r27, 1;
	mov.b64 	%rd264, 0;
	@%p11 bra 	$L__BB0_26;
	ld.global.u32 	%r96, [%rd19];
	and.b32  	%r29, %r27, 7;
	setp.lt.u32 	%p12, %r27, 8;
	mov.b64 	%rd264, 0;
	mov.u32 	%r95, %r27;
	@%p12 bra 	$L__BB0_18;
	and.b32  	%r30, %r27, 2147483640;
	mov.b32 	%r94, 0;
	mov.b64 	%rd264, 0;
	mov.u32 	%r95, %r27;
$L__BB0_17:
	.pragma "nounroll";
	cvt.s64.s32 	%rd147, %r96;
	add.s64 	%rd148, %rd2, %rd147;
	ld.global.s8 	%rd149, [%rd148];
	add.s64 	%rd150, %rd149, -48;
	add.s32 	%r68, %r95, -1;
	mul.wide.u32 	%rd151, %r68, 8;
	mov.u64 	%rd152, _ZZ10pow10_fastiE5pow10;
	add.s64 	%rd153, %rd152, %rd151;
	ld.global.nc.u64 	%rd154, [%rd153];
	mad.lo.s64 	%rd155, %rd150, %rd154, %rd264;
	ld.global.s8 	%rd156, [%rd148+1];
	add.s64 	%rd157, %rd156, -48;
	add.s32 	%r69, %r95, -2;
	mul.wide.u32 	%rd158, %r69, 8;
	add.s64 	%rd159, %rd152, %rd158;
	ld.global.nc.u64 	%rd160, [%rd159];
	mad.lo.s64 	%rd161, %rd157, %rd160, %rd155;
	ld.global.s8 	%rd162, [%rd148+2];
	add.s64 	%rd163, %rd162, -48;
	add.s32 	%r70, %r95, -3;
	mul.wide.u32 	%rd164, %r70, 8;
	add.s64 	%rd165, %rd152, %rd164;
	ld.global.nc.u64 	%rd166, [%rd165];
	mad.lo.s64 	%rd167, %rd163, %rd166, %rd161;
	ld.global.s8 	%rd168, [%rd148+3];
	add.s64 	%rd169, %rd168, -48;
	add.s32 	%r71, %r95, -4;
	mul.wide.u32 	%rd170, %r71, 8;
	add.s64 	%rd171, %rd152, %rd170;
	ld.global.nc.u64 	%rd172, [%rd171];
	mad.lo.s64 	%rd173, %rd169, %rd172, %rd167;
	ld.global.s8 	%rd174, [%rd148+4];
	add.s64 	%rd175, %rd174, -48;
	add.s32 	%r72, %r95, -5;
	mul.wide.u32 	%rd176, %r72, 8;
	add.s64 	%rd177, %rd152, %rd176;
	ld.global.nc.u64 	%rd178, [%rd177];
	mad.lo.s64 	%rd179, %rd175, %rd178, %rd173;
	ld.global.s8 	%rd180, [%rd148+5];
	add.s64 	%rd181, %rd180, -48;
	add.s32 	%r73, %r95, -6;
	mul.wide.u32 	%rd182, %r73, 8;
	add.s64 	%rd183, %rd152, %rd182;
	ld.global.nc.u64 	%rd184, [%rd183];
	mad.lo.s64 	%rd185, %rd181, %rd184, %rd179;
	ld.global.s8 	%rd186, [%rd148+6];
	add.s64 	%rd187, %rd186, -48;
	add.s32 	%r74, %r95, -7;
	mul.wide.u32 	%rd188, %r74, 8;
	add.s64 	%rd189, %rd152, %rd188;
	ld.global.nc.u64 	%rd190, [%rd189];
	mad.lo.s64 	%rd191, %rd187, %rd190, %rd185;
	ld.global.s8 	%rd192, [%rd148+7];
	add.s64 	%rd193, %rd192, -48;
	add.s32 	%r95, %r95, -8;
	mul.wide.u32 	%rd194, %r95, 8;
	add.s64 	%rd195, %rd152, %rd194;
	ld.global.nc.u64 	%rd196, [%rd195];
	mad.lo.s64 	%rd264, %rd193, %rd196, %rd191;
	add.s32 	%r96, %r96, 8;
	add.s32 	%r94, %r94, 8;
	setp.ne.s32 	%p13, %r94, %r30;
	@%p13 bra 	$L__BB0_17;
$L__BB0_18:
	setp.eq.s32 	%p14, %r29, 0;
	@%p14 bra 	$L__BB0_26;
	and.b32  	%r39, %r27, 3;
	setp.lt.u32 	%p15, %r29, 4;
	@%p15 bra 	$L__BB0_21;
	cvt.s64.s32 	%rd198, %r96;
	add.s64 	%rd199, %rd2, %rd198;
	ld.global.s8 	%rd200, [%rd199];
	add.s64 	%rd201, %rd200, -48;
	add.s32 	%r75, %r95, -1;
	mul.wide.u32 	%rd202, %r75, 8;
	mov.u64 	%rd203, _ZZ10pow10_fastiE5pow10;
	add.s64 	%rd204, %rd203, %rd202;
	ld.global.nc.u64 	%rd205, [%rd204];
	mad.lo.s64 	%rd206, %rd201, %rd205, %rd264;
	ld.global.s8 	%rd207, [%rd199+1];
	add.s64 	%rd208, %rd207, -48;
	add.s32 	%r76, %r95, -2;
	mul.wide.u32 	%rd209, %r76, 8;
	add.s64 	%rd210, %rd203, %rd209;
	ld.global.nc.u64 	%rd211, [%rd210];
	mad.lo.s64 	%rd212, %rd208, %rd211, %rd206;
	ld.global.s8 	%rd213, [%rd199+2];
	add.s64 	%rd214, %rd213, -48;
	add.s32 	%r77, %r95, -3;
	mul.wide.u32 	%rd215, %r77, 8;
	add.s64 	%rd216, %rd203, %rd215;
	ld.global.nc.u64 	%rd217, [%rd216];
	mad.lo.s64 	%rd218, %rd214, %rd217, %rd212;
	ld.global.s8 	%rd219, [%rd199+3];
	add.s64 	%rd220, %rd219, -48;
	add.s32 	%r95, %r95, -4;
	mul.wide.u32 	%rd221, %r95, 8;
	add.s64 	%rd222, %rd203, %rd221;
	ld.global.nc.u64 	%rd223, [%rd222];
	mad.lo.s64 	%rd264, %rd220, %rd223, %rd218;
	add.s32 	%r96, %r96, 4;
$L__BB0_21:
	setp.eq.s32 	%p16, %r39, 0;
	@%p16 bra 	$L__BB0_26;
	setp.eq.s32 	%p17, %r39, 1;
	@%p17 bra 	$L__BB0_24;
	cvt.s64.s32 	%rd225, %r96;
	add.s64 	%rd226, %rd2, %rd225;
	ld.global.s8 	%rd227, [%rd226];
	add.s64 	%rd228, %rd227, -48;
	add.s32 	%r78, %r95, -1;
	mul.wide.u32 	%rd229, %r78, 8;
	mov.u64 	%rd230, _ZZ10pow10_fastiE5pow10;
	add.s64 	%rd231, %rd230, %rd229;
	ld.global.nc.u64 	%rd232, [%rd231];
	mad.lo.s64 	%rd233, %rd228, %rd232, %rd264;
	ld.global.s8 	%rd234, [%rd226+1];
	add.s64 	%rd235, %rd234, -48;
	add.s32 	%r95, %r95, -2;
	mul.wide.u32 	%rd236, %r95, 8;
	add.s64 	%rd237, %rd230, %rd236;
	ld.global.nc.u64 	%rd238, [%rd237];
	mad.lo.s64 	%rd264, %rd235, %rd238, %rd233;
	add.s32 	%r96, %r96, 2;
$L__BB0_24:
	and.b32  	%r79, %r27, 1;
	setp.eq.b32 	%p18, %r79, 1;
	not.pred 	%p19, %p18;
	@%p19 bra 	$L__BB0_26;
	cvt.s64.s32 	%rd239, %r96;
	add.s64 	%rd240, %rd2, %rd239;
	ld.global.s8 	%rd241, [%rd240];
	add.s64 	%rd242, %rd241, -48;
	add.s32 	%r80, %r95, -1;
	mul.wide.u32 	%rd243, %r80, 8;
	mov.u64 	%rd244, _ZZ10pow10_fastiE5pow10;
	add.s64 	%rd245, %rd244, %rd243;
	ld.global.nc.u64 	%rd246, [%rd245];
	mad.lo.s64 	%rd264, %rd242, %rd246, %rd264;
$L__BB0_26:
	setp.gt.u64 	%p20, %rd256, %rd264;
	selp.u32 	%r81, 1, 0, %p20;
	mul.wide.s32 	%rd247, %r82, 4;
	add.s64 	%rd248, %rd5, %rd247;
	st.global.u32 	[%rd248], %r81;
	add.s32 	%r82, %r82, %r3;
	setp.lt.s32 	%p21, %r82, %r49;
	@%p21 bra 	$L__BB0_2;
$L__BB0_27:
	ret;

}
	// .globl	_Z3addPcS_PiS0_S0_i
.visible .entry _Z3addPcS_PiS0_S0_i(
	.param .u64 .ptr .align 1 _Z3addPcS_PiS0_S0_i_param_0,
	.param .u64 .ptr .align 1 _Z3addPcS_PiS0_S0_i_param_1,
	.param .u64 .ptr .align 1 _Z3addPcS_PiS0_S0_i_param_2,
	.param .u64 .ptr .align 1 _Z3addPcS_PiS0_S0_i_param_3,
	.param .u64 .ptr .align 1 _Z3addPcS_PiS0_S0_i_param_4,
	.param .u32 _Z3addPcS_PiS0_S0_i_param_5
)
{
	.reg .pred 	%p<82>;
	.reg .b16 	%rs<5>;
	.reg .b32 	%r<675>;
	.reg .b64 	%rd<568>;

	ld.param.u64 	%rd54, [_Z3addPcS_PiS0_S0_i_param_0];
	ld.param.u64 	%rd55, [_Z3addPcS_PiS0_S0_i_param_1];
	ld.param.u64 	%rd56, [_Z3addPcS_PiS0_S0_i_param_3];
	ld.param.u64 	%rd57, [_Z3addPcS_PiS0_S0_i_param_4];
	ld.param.u32 	%r219, [_Z3addPcS_PiS0_S0_i_param_5];
	cvta.to.global.u64 	%rd1, %rd55;
	cvta.to.global.u64 	%rd2, %rd57;
	cvta.to.global.u64 	%rd3, %rd54;
	cvta.to.global.u64 	%rd4, %rd56;
	mov.u32 	%r220, %ctaid.x;
	mov.u32 	%r1, %ntid.x;
	mov.u32 	%r221, %tid.x;
	mad.lo.s32 	%r564, %r220, %r1, %r221;
	setp.ge.s32 	%p1, %r564, %r219;
	@%p1 bra 	$L__BB1_109;
	mov.u32 	%r222, %nctaid.x;
	mul.lo.s32 	%r3, %r1, %r222;
$L__BB1_2:
	mul.lo.s32 	%r5, %r564, 3;
	mul.wide.s32 	%rd58, %r5, 4;
	add.s64 	%rd5, %rd4, %rd58;
	ld.global.u32 	%r6, [%rd5];
	cvt.s64.s32 	%rd59, %r6;
	add.s64 	%rd60, %rd3, %rd59;
	ld.global.s8 	%r224, [%rd60];
	add.s32 	%r616, %r224, -48;
	mov.b32 	%r566, 0;
	mov.u32 	%r565, %r6;
$L__BB1_3:
	mov.u32 	%r9, %r566;
	add.s32 	%r10, %r565, 1;
	cvt.s64.s32 	%rd61, %r565;
	add.s64 	%rd62, %rd3, %rd61;
	ld.global.u8 	%rs1, [%rd62+1];
	setp.ne.s16 	%p2, %rs1, 69;
	add.s32 	%r566, %r9, 1;
	mov.u32 	%r565, %r10;
	@%p2 bra 	$L__BB1_3;
	setp.eq.s32 	%p3, %r9, 0;
	mov.b32 	%r583, 0;
	@%p3 bra 	$L__BB1_16;
	setp.lt.u32 	%p4, %r9, 8;
	mov.b32 	%r583, 0;
	mov.u32 	%r572, %r9;
	mov.u32 	%r573, %r6;
	@%p4 bra 	$L__BB1_8;
	mov.b32 	%r583, 0;
	mov.u32 	%r572, %r9;
	mov.u32 	%r573, %r6;
	mov.u32 	%r570, %r583;
$L__BB1_7:
	.pragma "nounroll";
	cvt.s64.s32 	%rd63, %r573;
	add.s64 	%rd64, %rd3, %rd63;
	ld.global.s8 	%rd65, [%rd64+1];
	add.s32 	%r229, %r572, -1;
	mul.wide.u32 	%rd66, %r229, 8;
	mov.u64 	%rd67, _ZZ10pow10_fastiE5pow10;
	add.s64 	%rd68, %rd67, %rd66;
	ld.global.nc.u64 	%rd69, [%rd68];
	cvt.u32.u64 	%r230, %rd65;
	mov.b64 	%rd70, 4294967248;
	cvt.u32.u64 	%r231, %rd70;
	add.s32 	%r232, %r230, %r231;
	cvt.u32.u64 	%r233, %rd69;
	mad.lo.s32 	%r234, %r232, %r233, %r583;
	ld.global.s8 	%rd71, [%rd64+2];
	add.s32 	%r235, %r572, -2;
	mul.wide.u32 	%rd72, %r235, 8;
	add.s64 	%rd73, %rd67, %rd72;
	ld.global.nc.u64 	%rd74, [%rd73];
	cvt.u32.u64 	%r236, %rd71;
	add.s32 	%r237, %r236, %r231;
	cvt.u32.u64 	%r238, %rd74;
	mad.lo.s32 	%r239, %r237, %r238, %r234;
	ld.global.s8 	%rd75, [%rd64+3];
	add.s32 	%r240, %r572, -3;
	mul.wide.u32 	%rd76, %r240, 8;
	add.s64 	%rd77, %rd67, %rd76;
	ld.global.nc.u64 	%rd78, [%rd77];
	cvt.u32.u64 	%r241, %rd75;
	add.s32 	%r242, %r241, %r231;
	cvt.u32.u64 	%r243, %rd78;
	mad.lo.s32 	%r244, %r242, %r243, %r239;
	ld.global.s8 	%rd79, [%rd64+4];
	add.s32 	%r245, %r572, -4;
	mul.wide.u32 	%rd80, %r245, 8;
	add.s64 	%rd81, %rd67, %rd80;
	ld.global.nc.u64 	%rd82, [%rd81];
	cvt.u32.u64 	%r246, %rd79;
	add.s32 	%r247, %r246, %r231;
	cvt.u32.u64 	%r248, %rd82;
	mad.lo.s32 	%r249, %r247, %r248, %r244;
	ld.global.s8 	%rd83, [%rd64+5];
	add.s32 	%r250, %r572, -5;
	mul.wide.u32 	%rd84, %r250, 8;
	add.s64 	%rd85, %rd67, %rd84;
	ld.global.nc.u64 	%rd86, [%rd85];
	cvt.u32.u64 	%r251, %rd83;
	add.s32 	%r252, %r251, %r231;
	cvt.u32.u64 	%r253, %rd86;
	mad.lo.s32 	%r254, %r252, %r253, %r249;
	ld.global.s8 	%rd87, [%rd64+6];
	add.s32 	%r255, %r572, -6;
	mul.wide.u32 	%rd88, %r255, 8;
	add.s64 	%rd89, %rd67, %rd88;
	ld.global.nc.u64 	%rd90, [%rd89];
	cvt.u32.u64 	%r256, %rd87;
	add.s32 	%r257, %r256, %r231;
	cvt.u32.u64 	%r258, %rd90;
	mad.lo.s32 	%r259, %r257, %r258, %r254;
	ld.global.s8 	%rd91, [%rd64+7];
	add.s32 	%r260, %r572, -7;
	mul.wide.u32 	%rd92, %r260, 8;
	add.s64 	%rd93, %rd67, %rd92;
	ld.global.nc.u64 	%rd94, [%rd93];
	cvt.u32.u64 	%r261, %rd91;
	add.s32 	%r262, %r261, %r231;
	cvt.u32.u64 	%r263, %rd94;
	mad.lo.s32 	%r264, %r262, %r263, %r259;
	add.s32 	%r573, %r573, 8;
	ld.global.s8 	%rd95, [%rd64+8];
	add.s32 	%r572, %r572, -8;
	mul.wide.u32 	%rd96, %r572, 8;
	add.s64 	%rd97, %rd67, %rd96;
	ld.global.nc.u64 	%rd98, [%rd97];
	cvt.u32.u64 	%r265, %rd95;
	add.s32 	%r266, %r265, %r231;
	cvt.u32.u64 	%r267, %rd98;
	mad.lo.s32 	%r583, %r266, %r267, %r264;
	add.s32 	%r570, %r570, 8;
	and.b32  	%r268, %r9, 2147483640;
	setp.ne.s32 	%p5, %r570, %r268;
	@%p5 bra 	$L__BB1_7;
$L__BB1_8:
	and.b32  	%r24, %r9, 7;
	setp.eq.s32 	%p6, %r24, 0;
	@%p6 bra 	$L__BB1_16;
	and.b32  	%r25, %r9, 3;
	setp.lt.u32 	%p7, %r24, 4;
	@%p7 bra 	$L__BB1_11;
	cvt.s64.s32 	%rd99, %r573;
	add.s64 	%rd100, %rd3, %rd99;
	ld.global.s8 	%rd101, [%rd100+1];
	add.s32 	%r270, %r572, -1;
	mul.wide.u32 	%rd102, %r270, 8;
	mov.u64 	%rd103, _ZZ10pow10_fastiE5pow10;
	add.s64 	%rd104, %rd103, %rd102;
	ld.global.nc.u64 	%rd105, [%rd104];
	cvt.u32.u64 	%r271, %rd101;
	mov.b64 	%rd106, 4294967248;
	cvt.u32.u64 	%r272, %rd106;
	add.s32 	%r273, %r271, %r272;
	cvt.u32.u64 	%r274, %rd105;
	mad.lo.s32 	%r275, %r273, %r274, %r583;
	ld.global.s8 	%rd107, [%rd100+2];
	add.s32 	%r276, %r572, -2;
	mul.wide.u32 	%rd108, %r276, 8;
	add.s64 	%rd109, %rd103, %rd108;
	ld.global.nc.u64 	%rd110, [%rd109];
	cvt.u32.u64 	%r277, %rd107;
	add.s32 	%r278, %r277, %r272;
	cvt.u32.u64 	%r279, %rd110;
	mad.lo.s32 	%r280, %r278, %r279, %r275;
	ld.global.s8 	%rd111, [%rd100+3];
	add.s32 	%r281, %r572, -3;
	mul.wide.u32 	%rd112, %r281, 8;
	add.s64 	%rd113, %rd103, %rd112;
	ld.global.nc.u64 	%rd114, [%rd113];
	cvt.u32.u64 	%r282, %rd111;
	add.s32 	%r283, %r282, %r272;
	cvt.u32.u64 	%r284, %rd114;
	mad.lo.s32 	%r285, %r283, %r284, %r280;
	add.s32 	%r573, %r573, 4;
	ld.global.s8 	%rd115, [%rd100+4];
	add.s32 	%r572, %r572, -4;
	mul.wide.u32 	%rd116, %r572, 8;
	add.s64 	%rd117, %rd103, %rd116;
	ld.global.nc.u64 	%rd118, [%rd117];
	cvt.u32.u64 	%r286, %rd115;
	add.s32 	%r287, %r286, %r272;
	cvt.u32.u64 	%r288, %rd118;
	mad.lo.s32 	%r583, %r287, %r288, %r285;
$L__BB1_11:
	setp.eq.s32 	%p8, %r25, 0;
	@%p8 bra 	$L__BB1_16;
	setp.eq.s32 	%p9, %r25, 1;
	@%p9 bra 	$L__BB1_14;
	cvt.s64.s32 	%rd119, %r573;
	add.s64 	%rd120, %rd3, %rd119;
	ld.global.s8 	%rd121, [%rd120+1];
	add.s32 	%r290, %r572, -1;
	mul.wide.u32 	%rd122, %r290, 8;
	mov.u64 	%rd123, _ZZ10pow10_fastiE5pow10;
	add.s64 	%rd124, %rd123, %rd122;
	ld.global.nc.u64 	%rd125, [%rd124];
	cvt.u32.u64 	%r291, %rd121;
	mov.b64 	%rd126, 4294967248;
	cvt.u32.u64 	%r292, %rd126;
	add.s32 	%r293, %r291, %r292;
	cvt.u32.u64 	%r294, %rd125;
	mad.lo.s32 	%r295, %r293, %r294, %r583;
	add.s32 	%r573, %r573, 2;
	ld.global.s8 	%rd127, [%rd120+2];
	add.s32 	%r572, %r572, -2;
	mul.wide.u32 	%rd128, %r572, 8;
	add.s64 	%rd129, %rd123, %rd128;
	ld.global.nc.u64 	%rd130, [%rd129];
	cvt.u32.u64 	%r296, %rd127;
	add.s32 	%r297, %r296, %r292;
	cvt.u32.u64 	%r298, %rd130;
	mad.lo.s32 	%r583, %r297, %r298, %r295;
$L__BB1_14:
	and.b32  	%r299, %r9, 1;
	setp.eq.b32 	%p10, %r299, 1;
	not.pred 	%p11, %p10;
	@%p11 bra 	$L__BB1_16;
	cvt.s64.s32 	%rd131, %r573;
	add.s64 	%rd132, %rd3, %rd131;
	ld.global.s8 	%rd133, [%rd132+1];
	add.s32 	%r300, %r572, -1;
	mul.wide.u32 	%rd134, %r300, 8;
	mov.u64 	%rd135, _ZZ10pow10_fastiE5pow10;
	add.s64 	%rd136, %rd135, %rd134;
	ld.global.nc.u64 	%rd137, [%rd136];
	cvt.u32.u64 	%r301, %rd133;
	mov.b64 	%rd138, 4294967248;
	cvt.u32.u64 	%r302, %rd138;
	add.s32 	%r303, %r301, %r302;
	cvt.u32.u64 	%r304, %rd137;
	mad.lo.s32 	%r583, %r303, %r304, %r583;
$L__BB1_16:
	ld.global.u32 	%r613, [%rd5+4];
	ld.global.u32 	%r305, [%rd5+8];
	setp.eq.s32 	%p12, %r613, %r305;
	mov.u32 	%r586, %r564;
	@%p12 bra 	$L__BB1_17;
	bra.uni 	$L__BB1_31;
$L__BB1_17:
	setp.lt.s32 	%p31, %r613, 1;
	mov.b64 	%rd548, 0;
	@%p31 bra 	$L__BB1_55;
	cvt.s64.s32 	%rd6, %r616;
	and.b32  	%r43, %r613, 15;
	setp.lt.u32 	%p32, %r613, 16;
	mov.b64 	%rd548, 0;
	mov.b32 	%r618, 0;
	@%p32 bra 	$L__BB1_21;
	and.b32  	%r618, %r613, 2147483632;
	mov.b64 	%rd548, 0;
	mov.b32 	%r584, 0;
$L__BB1_20:
	.pragma "nounroll";
	mul.wide.u32 	%rd230, %r584, 8;
	mov.u64 	%rd231, _ZZ10pow10_fastiE5pow10;
	add.s64 	%rd232, %rd231, %rd230;
	ld.global.nc.u64 	%rd233, [%rd232];
	mad.lo.s64 	%rd234, %rd233, %rd6, %rd548;
	ld.global.nc.u64 	%rd235, [%rd232+8];
	mad.lo.s64 	%rd236, %rd235, %rd6, %rd234;
	ld.global.nc.u64 	%rd237, [%rd232+16];
	mad.lo.s64 	%rd238, %rd237, %rd6, %rd236;
	ld.global.nc.u64 	%rd239, [%rd232+24];
	mad.lo.s64 	%rd240, %rd239, %rd6, %rd238;
	ld.global.nc.u64 	%rd241, [%rd232+32];
	mad.lo.s64 	%rd242, %rd241, %rd6, %rd240;
	ld.global.nc.u64 	%rd243, [%rd232+40];
	mad.lo.s64 	%rd244, %rd243, %rd6, %rd242;
	ld.global.nc.u64 	%rd245, [%rd232+48];
	mad.lo.s64 	%rd246, %rd245, %rd6, %rd244;
	ld.global.nc.u64 	%rd247, [%rd232+56];
	mad.lo.s64 	%rd248, %rd247, %rd6, %rd246;
	ld.global.nc.u64 	%rd249, [%rd232+64];
	mad.lo.s64 	%rd250, %rd249, %rd6, %rd248;
	ld.global.nc.u64 	%rd251, [%rd232+72];
	mad.lo.s64 	%rd252, %rd251, %rd6, %rd250;
	ld.global.nc.u64 	%rd253, [%rd232+80];
	mad.lo.s64 	%rd254, %rd253, %rd6, %rd252;
	ld.global.nc.u64 	%rd255, [%rd232+88];
	mad.lo.s64 	%rd256, %rd255, %rd6, %rd254;
	ld.global.nc.u64 	%rd257, [%rd232+96];
	mad.lo.s64 	%rd258, %rd257, %rd6, %rd256;
	ld.global.nc.u64 	%rd259, [%rd232+104];
	mad.lo.s64 	%rd260, %rd259, %rd6, %rd258;
	ld.global.nc.u64 	%rd261, [%rd232+112];
	mad.lo.s64 	%rd262, %rd261, %rd6, %rd260;
	ld.global.nc.u64 	%rd263, [%rd232+120];
	mad.lo.s64 	%rd548, %rd263, %rd6, %rd262;
	add.s32 	%r584, %r584, 16;
	setp.eq.s32 	%p33, %r584, %r618;
	@%p33 bra 	$L__BB1_21;
	bra.uni 	$L__BB1_20;
$L__BB1_21:
	setp.eq.s32 	%p34, %r43, 0;
	@%p34 bra 	$L__BB1_55;
	and.b32  	%r106, %r613, 7;
	setp.lt.u32 	%p35, %r43, 8;
	@%p35 bra 	$L__BB1_24;
	mul.wide.u32 	%rd265, %r618, 8;
	mov.u64 	%rd266, _ZZ10pow10_fastiE5pow10;
	add.s64 	%rd267, %rd266, %rd265;
	ld.global.nc.u64 	%rd268, [%rd267];
	mad.lo.s64 	%rd269, %rd268, %rd6, %rd548;
	ld.global.nc.u64 	%rd270, [%rd267+8];
	mad.lo.s64 	%rd271, %rd270, %rd6, %rd269;
	ld.global.nc.u64 	%rd272, [%rd267+16];
	mad.lo.s64 	%rd273, %rd272, %rd6, %rd271;
	ld.global.nc.u64 	%rd274, [%rd267+24];
	mad.lo.s64 	%rd275, %rd274, %rd6, %rd273;
	ld.global.nc.u64 	%rd276, [%rd267+32];
	mad.lo.s64 	%rd277, %rd276, %rd6, %rd275;
	ld.global.nc.u64 	%rd278, [%rd267+40];
	mad.lo.s64 	%rd279, %rd278, %rd6, %rd277;
	ld.global.nc.u64 	%rd280, [%rd267+48];
	mad.lo.s64 	%rd281, %rd280, %rd6, %rd279;
	ld.global.nc.u64 	%rd282, [%rd267+56];
	mad.lo.s64 	%rd548, %rd282, %rd6, %rd281;
	add.s32 	%r618, %r618, 8;
$L__BB1_24:
	setp.eq.s32 	%p36, %r106, 0;
	@%p36 bra 	$L__BB1_55;
	and.b32  	%r109, %r613, 3;
	setp.lt.u32 	%p37, %r106, 4;
	@%p37 bra 	$L__BB1_27;
	mul.wide.u32 	%rd284, %r618, 8;
	mov.u64 	%rd285, _ZZ10pow10_fastiE5pow10;
	add.s64 	%rd286, %rd285, %rd284;
	ld.global.nc.u64 	%rd287, [%rd286];
	mad.lo.s64 	%rd288, %rd287, %rd6, %rd548;
	ld.global.nc.u64 	%rd289, [%rd286+8];
	mad.lo.s64 	%rd290, %rd289, %rd6, %rd288;
	ld.global.nc.u64 	%rd291, [%rd286+16];
	mad.lo.s64 	%rd292, %rd291, %rd6, %rd290;
	ld.global.nc.u64 	%rd293, [%rd286+24];
	mad.lo.s64 	%rd548, %rd293, %rd6, %rd292;
	add.s32 	%r618, %r618, 4;
$L__BB1_27:
	setp.eq.s32 	%p38, %r109, 0;
	@%p38 bra 	$L__BB1_55;
	mul.wide.u32 	%rd294, %r618, 8;
	mov.u64 	%rd295, _ZZ10pow10_fastiE5pow10;
	add.s64 	%rd24, %rd295, %rd294;
	ld.global.nc.u64 	%rd296, [%rd24];
	mad.lo.s64 	%rd548, %rd296, %rd6, %rd548;
	setp.eq.s32 	%p39, %r109, 1;
	@%p39 bra 	$L__BB1_55;
	ld.global.nc.u64 	%rd297, [%rd24+8];
	mad.lo.s64 	%rd548, %rd297, %rd6, %rd548;
	setp.eq.s32 	%p40, %r109, 2;
	@%p40 bra 	$L__BB1_55;
	ld.global.nc.u64 	%rd298, [%rd24+16];
	mad.lo.s64 	%rd548, %rd298, %rd6, %rd548;
	bra.uni 	$L__BB1_55;
$L__BB1_31:
	add.s32 	%r49, %r586, -1;
	setp.lt.s32 	%p13, %r586, 1;
	@%p13 bra 	$L__BB1_34;
	mul.lo.s32 	%r306, %r49, 3;
	mul.wide.u32 	%rd139, %r306, 4;
	add.s64 	%rd9, %rd4, %rd139;
	ld.global.u32 	%r50, [%rd9+8];
	setp.eq.s32 	%p14, %r50, 0;
	@%p14 bra 	$L__BB1_34;
	sub.s32 	%r583, %r583, %r50;
	ld.global.u32 	%r307, [%rd9+4];
	setp.eq.s32 	%p15, %r307, %r50;
	mov.u32 	%r586, %r49;
	@%p15 bra 	$L__BB1_31;
$L__BB1_34:
	setp.lt.s32 	%p16, %r613, 1;
	mov.b64 	%rd548, 0;
	@%p16 bra 	$L__BB1_55;
	add.s32 	%r308, %r6, %r9;
	add.s32 	%r614, %r308, 2;
	mov.b64 	%rd548, 0;
$L__BB1_36:
	mov.u32 	%r603, %r614;
	setp.lt.s32 	%p17, %r583, 1;
	@%p17 bra 	$L__BB1_40;
	cvt.s64.s32 	%rd11, %r616;
	add.s32 	%r58, %r613, -1;
	mov.b32 	%r592, 0;
	mov.u32 	%r593, %r613;
	bra.uni 	$L__BB1_39;
$L__BB1_38:
	add.s32 	%r592, %r592, 1;
	setp.eq.s32 	%p19, %r592, %r583;
	mov.u32 	%r593, %r613;
	@%p19 bra 	$L__BB1_40;
$L__BB1_39:
	add.s32 	%r613, %r593, -1;
	mul.wide.s32 	%rd142, %r593, 8;
	mov.u64 	%rd143, _ZZ10pow10_fastiE5pow10;
	add.s64 	%rd144, %rd143, %rd142;
	ld.global.nc.u64 	%rd145, [%rd144+-8];
	mad.lo.s64 	%rd548, %rd145, %rd11, %rd548;
	setp.eq.s32 	%p18, %r592, %r58;
	mov.u32 	%r614, %r603;
	@%p18 bra 	$L__BB1_54;
	bra.uni 	$L__BB1_38;
$L__BB1_40:
	cvt.s64.s32 	%rd146, %r603;
	add.s64 	%rd147, %rd3, %rd146;
	ld.global.s8 	%r64, [%rd147];
	mov.b32 	%r596, 0;
	mov.u32 	%r595, %r603;
$L__BB1_41:
	mov.u32 	%r66, %r596;
	add.s32 	%r67, %r595, 1;
	cvt.s64.s32 	%rd148, %r595;
	add.s64 	%rd149, %rd3, %rd148;
	ld.global.u8 	%rs2, [%rd149+1];
	setp.ne.s16 	%p20, %rs2, 69;
	add.s32 	%r596, %r66, 1;
	mov.u32 	%r595, %r67;
	@%p20 bra 	$L__BB1_41;
	add.s32 	%r616, %r64, -48;
	add.s32 	%r312, %r603, %r66;
	add.s32 	%r614, %r312, 2;
	setp.eq.s32 	%p21, %r66, 0;
	mov.b32 	%r583, 0;
	@%p21 bra 	$L__BB1_54;
	setp.lt.u32 	%p22, %r66, 8;
	mov.b32 	%r583, 0;
	mov.u32 	%r602, %r66;
	@%p22 bra 	$L__BB1_46;
	and.b32  	%r71, %r66, 2147483640;
	mov.b32 	%r583, 0;
	mov.u32 	%r602, %r66;
	mov.u32 	%r600, %r583;
$L__BB1_45:
	.pragma "nounroll";
	cvt.s64.s32 	%rd150, %r603;
	add.s64 	%rd151, %rd3, %rd150;
	ld.global.s8 	%rd152, [%rd151+1];
	add.s32 	%r316, %r602, -1;
	mul.wide.u32 	%rd153, %r316, 8;
	mov.u64 	%rd154, _ZZ10pow10_fastiE5pow10;
	add.s64 	%rd155, %rd154, %rd153;
	ld.global.nc.u64 	%rd156, [%rd155];
	cvt.u32.u64 	%r317, %rd152;
	mov.b64 	%rd157, 4294967248;
	cvt.u32.u64 	%r318, %rd157;
	add.s32 	%r319, %r317, %r318;
	cvt.u32.u64 	%r320, %rd156;
	mad.lo.s32 	%r321, %r319, %r320, %r583;
	ld.global.s8 	%rd158, [%rd151+2];
	add.s32 	%r322, %r602, -2;
	mul.wide.u32 	%rd159, %r322, 8;
	add.s64 	%rd160, %rd154, %rd159;
	ld.global.nc.u64 	%rd161, [%rd160];
	cvt.u32.u64 	%r323, %rd158;
	add.s32 	%r324, %r323, %r318;
	cvt.u32.u64 	%r325, %rd161;
	mad.lo.s32 	%r326, %r324, %r325, %r321;
	ld.global.s8 	%rd162, [%rd151+3];
	add.s32 	%r327, %r602, -3;
	mul.wide.u32 	%rd163, %r327, 8;
	add.s64 	%rd164, %rd154, %rd163;
	ld.global.nc.u64 	%rd165, [%rd164];
	cvt.u32.u64 	%r328, %rd162;
	add.s32 	%r329, %r328, %r318;
	cvt.u32.u64 	%r330, %rd165;
	mad.lo.s32 	%r331, %r329, %r330, %r326;
	ld.global.s8 	%rd166, [%rd151+4];
	add.s32 	%r332, %r602, -4;
	mul.wide.u32 	%rd167, %r332, 8;
	add.s64 	%rd168, %rd154, %rd167;
	ld.global.nc.u64 	%rd169, [%rd168];
	cvt.u32.u64 	%r333, %rd166;
	add.s32 	%r334, %r333, %r318;
	cvt.u32.u64 	%r335, %rd169;
	mad.lo.s32 	%r336, %r334, %r335, %r331;
	ld.global.s8 	%rd170, [%rd151+5];
	add.s32 	%r337, %r602, -5;
	mul.wide.u32 	%rd171, %r337, 8;
	add.s64 	%rd172, %rd154, %rd171;
	ld.global.nc.u64 	%rd173, [%rd172];
	cvt.u32.u64 	%r338, %rd170;
	add.s32 	%r339, %r338, %r318;
	cvt.u32.u64 	%r340, %rd173;
	mad.lo.s32 	%r341, %r339, %r340, %r336;
	ld.global.s8 	%rd174, [%rd151+6];
	add.s32 	%r342, %r602, -6;
	mul.wide.u32 	%rd175, %r342, 8;
	add.s64 	%rd176, %rd154, %rd175;
	ld.global.nc.u64 	%rd177, [%rd176];
	cvt.u32.u64 	%r343, %rd174;
	add.s32 	%r344, %r343, %r318;
	cvt.u32.u64 	%r345, %rd177;
	mad.lo.s32 	%r346, %r344, %r345, %r341;
	ld.global.s8 	%rd178, [%rd151+7];
	add.s32 	%r347, %r602, -7;
	mul.wide.u32 	%rd179, %r347, 8;
	add.s64 	%rd180, %rd154, %rd179;
	ld.global.nc.u64 	%rd181, [%rd180];
	cvt.u32.u64 	%r348, %rd178;
	add.s32 	%r349, %r348, %r318;
	cvt.u32.u64 	%r350, %rd181;
	mad.lo.s32 	%r351, %r349, %r350, %r346;
	add.s32 	%r603, %r603, 8;
	ld.global.s8 	%rd182, [%rd151+8];
	add.s32 	%r602, %r602, -8;
	mul.wide.u32 	%rd183, %r602, 8;
	add.s64 	%rd184, %rd154, %rd183;
	ld.global.nc.u64 	%rd185, [%rd184];
	cvt.u32.u64 	%r352, %rd182;
	add.s32 	%r353, %r352, %r318;
	cvt.u32.u64 	%r354, %rd185;
	mad.lo.s32 	%r583, %r353, %r354, %r351;
	add.s32 	%r600, %r600, 8;
	setp.ne.s32 	%p23, %r600, %r71;
	@%p23 bra 	$L__BB1_45;
$L__BB1_46:
	and.b32  	%r84, %r66, 7;
	setp.eq.s32 	%p24, %r84, 0;
	@%p24 bra 	$L__BB1_54;
	and.b32  	%r85, %r66, 3;
	setp.lt.u32 	%p25, %r84, 4;
	@%p25 bra 	$L__BB1_49;
	cvt.s64.s32 	%rd186, %r603;
	add.s64 	%rd187, %rd3, %rd186;
	ld.global.s8 	%rd188, [%rd187+1];
	add.s32 	%r356, %r602, -1;
	mul.wide.u32 	%rd189, %r356, 8;
	mov.u64 	%rd190, _ZZ10pow10_fastiE5pow10;
	add.s64 	%rd191, %rd190, %rd189;
	ld.global.nc.u64 	%rd192, [%rd191];
	cvt.u32.u64 	%r357, %rd188;
	mov.b64 	%rd193, 4294967248;
	cvt.u32.u64 	%r358, %rd193;
	add.s32 	%r359, %r357, %r358;
	cvt.u32.u64 	%r360, %rd192;
	mad.lo.s32 	%r361, %r359, %r360, %r583;
	ld.global.s8 	%rd194, [%rd187+2];
	add.s32 	%r362, %r602, -2;
	mul.wide.u32 	%rd195, %r362, 8;
	add.s64 	%rd196, %rd190, %rd195;
	ld.global.nc.u64 	%rd197, [%rd196];
	cvt.u32.u64 	%r363, %rd194;
	add.s32 	%r364, %r363, %r358;
	cvt.u32.u64 	%r365, %rd197;
	mad.lo.s32 	%r366, %r364, %r365, %r361;
	ld.global.s8 	%rd198, [%rd187+3];
	add.s32 	%r367, %r602, -3;
	mul.wide.u32 	%rd199, %r367, 8;
	add.s64 	%rd200, %rd190, %rd199;
	ld.global.nc.u64 	%rd201, [%rd200];
	cvt.u32.u64 	%r368, %rd198;
	add.s32 	%r369, %r368, %r358;
	cvt.u32.u64 	%r370, %rd201;
	mad.lo.s32 	%r371, %r369, %r370, %r366;
	add.s32 	%r603, %r603, 4;
	ld.global.s8 	%rd202, [%rd187+4];
	add.s32 	%r602, %r602, -4;
	mul.wide.u32 	%rd203, %r602, 8;
	add.s64 	%rd204, %rd190, %rd203;
	ld.global.nc.u64 	%rd205, [%rd204];
	cvt.u32.u64 	%r372, %rd202;
	add.s32 	%r373, %r372, %r358;
	cvt.u32.u64 	%r374, %rd205;
	mad.lo.s32 	%r583, %r373, %r374, %r371;
$L__BB1_49:
	setp.eq.s32 	%p26, %r85, 0;
	@%p26 bra 	$L__BB1_54;
	setp.eq.s32 	%p27, %r85, 1;
	@%p27 bra 	$L__BB1_52;
	cvt.s64.s32 	%rd206, %r603;
	add.s64 	%rd207, %rd3, %rd206;
	ld.global.s8 	%rd208, [%rd207+1];
	add.s32 	%r376, %r602, -1;
	mul.wide.u32 	%rd209, %r376, 8;
	mov.u64 	%rd210, _ZZ10pow10_fastiE5pow10;
	add.s64 	%rd211, %rd210, %rd209;
	ld.global.nc.u64 	%rd212, [%rd211];
	cvt.u32.u64 	%r377, %rd208;
	mov.b64 	%rd213, 4294967248;
	cvt.u32.u64 	%r378, %rd213;
	add.s32 	%r379, %r377, %r378;
	cvt.u32.u64 	%r380, %rd212;
	mad.lo.s32 	%r381, %r379, %r380, %r583;
	add.s32 	%r603, %r603, 2;
	ld.global.s8 	%rd214, [%rd207+2];
	add.s32 	%r602, %r602, -2;
	mul.wide.u32 	%rd215, %r602, 8;
	add.s64 	%rd216, %rd210, %rd215;
	ld.global.nc.u64 	%rd217, [%rd216];
	cvt.u32.u64 	%r382, %rd214;
	add.s32 	%r383, %r382, %r378;
	cvt.u32.u64 	%r384, %rd217;
	mad.lo.s32 	%r583, %r383, %r384, %r381;
$L__BB1_52:
	and.b32  	%r385, %r66, 1;
	setp.eq.b32 	%p28, %r385, 1;
	not.pred 	%p29, %p28;
	@%p29 bra 	$L__BB1_54;
	cvt.s64.s32 	%rd218, %r603;
	add.s64 	%rd219, %rd3, %rd218;
	ld.global.s8 	%rd220, [%rd219+1];
	add.s32 	%r386, %r602, -1;
	mul.wide.u32 	%rd221, %r386, 8;
	mov.u64 	%rd222, _ZZ10pow10_fastiE5pow10;
	add.s64 	%rd223, %rd222, %rd221;
	ld.global.nc.u64 	%rd224, [%rd223];
	cvt.u32.u64 	%r387, %rd220;
	mov.b64 	%rd225, 4294967248;
	cvt.u32.u64 	%r388, %rd225;
	add.s32 	%r389, %r387, %r388;
	cvt.u32.u64 	%r390, %rd224;
	mad.lo.s32 	%r583, %r389, %r390, %r583;
$L__BB1_54:
	setp.gt.s32 	%p30, %r613, 0;
	@%p30 bra 	$L__BB1_36;
$L__BB1_55:
	mul.wide.s32 	%rd299, %r5, 4;
	add.s64 	%rd29, %rd2, %rd299;
	ld.global.u32 	%r112, [%rd29];
	cvt.s64.s32 	%rd300, %r112;
	add.s64 	%rd301, %rd1, %rd300;
	ld.global.s8 	%r394, [%rd301];
	add.s32 	%r671, %r394, -48;
	mov.b32 	%r621, 0;
	mov.u32 	%r620, %r112;
$L__BB1_56:
	mov.u32 	%r115, %r621;
	add.s32 	%r116, %r620, 1;
	cvt.s64.s32 	%rd302, %r620;
	add.s64 	%rd303, %rd1, %rd302;
	ld.global.u8 	%rs3, [%rd303+1];
	setp.ne.s16 	%p41, %rs3, 69;
	add.s32 	%r621, %r115, 1;
	mov.u32 	%r620, %r116;
	@%p41 bra 	$L__BB1_56;
	setp.eq.s32 	%p42, %r115, 0;
	mov.b32 	%r638, 0;
	@%p42 bra 	$L__BB1_69;
	setp.lt.u32 	%p43, %r115, 8;
	mov.b32 	%r638, 0;
	mov.u32 	%r627, %r115;
	mov.u32 	%r628, %r112;
	@%p43 bra 	$L__BB1_61;
	mov.b32 	%r638, 0;
	mov.u32 	%r627, %r115;
	mov.u32 	%r628, %r112;
	mov.u32 	%r625, %r638;
$L__BB1_60:
	.pragma "nounroll";
	cvt.s64.s32 	%rd304, %r628;
	add.s64 	%rd305, %rd1, %rd304;
	ld.global.s8 	%rd306, [%rd305+1];
	add.s32 	%r399, %r627, -1;
	mul.wide.u32 	%rd307, %r399, 8;
	mov.u64 	%rd308, _ZZ10pow10_fastiE5pow10;
	add.s64 	%rd309, %rd308, %rd307;
	ld.global.nc.u64 	%rd310, [%rd309];
	cvt.u32.u64 	%r400, %rd306;
	mov.b64 	%rd311, 4294967248;
	cvt.u32.u64 	%r401, %rd311;
	add.s32 	%r402, %r400, %r401;
	cvt.u32.u64 	%r403, %rd310;
	mad.lo.s32 	%r404, %r402, %r403, %r638;
	ld.global.s8 	%rd312, [%rd305+2];
	add.s32 	%r405, %r627, -2;
	mul.wide.u32 	%rd313, %r405, 8;
	add.s64 	%rd314, %rd308, %rd313;
	ld.global.nc.u64 	%rd315, [%rd314];
	cvt.u32.u64 	%r406, %rd312;
	add.s32 	%r407, %r406, %r401;
	cvt.u32.u64 	%r408, %rd315;
	mad.lo.s32 	%r409, %r407, %r408, %r404;
	ld.global.s8 	%rd316, [%rd305+3];
	add.s32 	%r410, %r627, -3;
	mul.wide.u32 	%rd317, %r410, 8;
	add.s64 	%rd318, %rd308, %rd317;
	ld.global.nc.u64 	%rd319, [%rd318];
	cvt.u32.u64 	%r411, %rd316;
	add.s32 	%r412, %r411, %r401;
	cvt.u32.u64 	%r413, %rd319;
	mad.lo.s32 	%r414, %r412, %r413, %r409;
	ld.global.s8 	%rd320, [%rd305+4];
	add.s32 	%r415, %r627, -4;
	mul.wide.u32 	%rd321, %r415, 8;
	add.s64 	%rd322, %rd308, %rd321;
	ld.global.nc.u64 	%rd323, [%rd322];
	cvt.u32.u64 	%r416, %rd320;
	add.s32 	%r417, %r416, %r401;
	cvt.u32.u64 	%r418, %rd323;
	mad.lo.s32 	%r419, %r417, %r418, %r414;
	ld.global.s8 	%rd324, [%rd305+5];
	add.s32 	%r420, %r627, -5;
	mul.wide.u32 	%rd325, %r420, 8;
	add.s64 	%rd326, %rd308, %rd325;
	ld.global.nc.u64 	%rd327, [%rd326];
	cvt.u32.u64 	%r421, %rd324;
	add.s32 	%r422, %r421, %r401;
	cvt.u32.u64 	%r423, %rd327;
	mad.lo.s32 	%r424, %r422, %r423, %r419;
	ld.global.s8 	%rd328, [%rd305+6];
	add.s32 	%r425, %r627, -6;
	mul.wide.u32 	%rd329, %r425, 8;
	add.s64 	%rd330, %rd308, %rd329;
	ld.global.nc.u64 	%rd331, [%rd330];
	cvt.u32.u64 	%r426, %rd328;
	add.s32 	%r427, %r426, %r401;
	cvt.u32.u64 	%r428, %rd331;
	mad.lo.s32 	%r429, %r427, %r428, %r424;
	ld.global.s8 	%rd332, [%rd305+7];
	add.s32 	%r430, %r627, -7;
	mul.wide.u32 	%rd333, %r430, 8;
	add.s64 	%rd334, %rd308, %rd333;
	ld.global.nc.u64 	%rd335, [%rd334];
	cvt.u32.u64 	%r431, %rd332;
	add.s32 	%r432, %r431, %r401;
	cvt.u32.u64 	%r433, %rd335;
	mad.lo.s32 	%r434, %r432, %r433, %r429;
	add.s32 	%r628, %r628, 8;
	ld.global.s8 	%rd336, [%rd305+8];
	add.s32 	%r627, %r627, -8;
	mul.wide.u32 	%rd337, %r627, 8;
	add.s64 	%rd338, %rd308, %rd337;
	ld.global.nc.u64 	%rd339, [%rd338];
	cvt.u32.u64 	%r435, %rd336;
	add.s32 	%r436, %r435, %r401;
	cvt.u32.u64 	%r437, %rd339;
	mad.lo.s32 	%r638, %r436, %r437, %r434;
	add.s32 	%r625, %r625, 8;
	and.b32  	%r438, %r115, 2147483640;
	setp.ne.s32 	%p44, %r625, %r438;
	@%p44 bra 	$L__BB1_60;
$L__BB1_61:
	and.b32  	%r130, %r115, 7;
	setp.eq.s32 	%p45, %r130, 0;
	@%p45 bra 	$L__BB1_69;
	and.b32  	%r131, %r115, 3;
	setp.lt.u32 	%p46, %r130, 4;
	@%p46 bra 	$L__BB1_64;
	cvt.s64.s32 	%rd340, %r628;
	add.s64 	%rd341, %rd1, %rd340;
	ld.global.s8 	%rd342, [%rd341+1];
	add.s32 	%r440, %r627, -1;
	mul.wide.u32 	%rd343, %r440, 8;
	mov.u64 	%rd344, _ZZ10pow10_fastiE5pow10;
	add.s64 	%rd345, %rd344, %rd343;
	ld.global.nc.u64 	%rd346, [%rd345];
	cvt.u32.u64 	%r441, %rd342;
	mov.b64 	%rd347, 4294967248;
	cvt.u32.u64 	%r442, %rd347;
	add.s32 	%r443, %r441, %r442;
	cvt.u32.u64 	%r444, %rd346;
	mad.lo.s32 	%r445, %r443, %r444, %r638;
	ld.global.s8 	%rd348, [%rd341+2];
	add.s32 	%r446, %r627, -2;
	mul.wide.u32 	%rd349, %r446, 8;
	add.s64 	%rd350, %rd344, %rd349;
	ld.global.nc.u64 	%rd351, [%rd350];
	cvt.u32.u64 	%r447, %rd348;
	add.s32 	%r448, %r447, %r442;
	cvt.u32.u64 	%r449, %rd351;
	mad.lo.s32 	%r450, %r448, %r449, %r445;
	ld.global.s8 	%rd352, [%rd341+3];
	add.s32 	%r451, %r627, -3;
	mul.wide.u32 	%rd353, %r451, 8;
	add.s64 	%rd354, %rd344, %rd353;
	ld.global.nc.u64 	%rd355, [%rd354];
	cvt.u32.u64 	%r452, %rd352;
	add.s32 	%r453, %r452, %r442;
	cvt.u32.u64 	%r454, %rd355;
	mad.lo.s32 	%r455, %r453, %r454, %r450;
	add.s32 	%r628, %r628, 4;
	ld.global.s8 	%rd356, [%rd341+4];
	add.s32 	%r627, %r627, -4;
	mul.wide.u32 	%rd357, %r627, 8;
	add.s64 	%rd358, %rd344, %rd357;
	ld.global.nc.u64 	%rd359, [%rd358];
	cvt.u32.u64 	%r456, %rd356;
	add.s32 	%r457, %r456, %r442;
	cvt.u32.u64 	%r458, %rd359;
	mad.lo.s32 	%r638, %r457, %r458, %r455;
$L__BB1_64:
	setp.eq.s32 	%p47, %r131, 0;
	@%p47 bra 	$L__BB1_69;
	setp.eq.s32 	%p48, %r131, 1;
	@%p48 bra 	$L__BB1_67;
	cvt.s64.s32 	%rd360, %r628;
	add.s64 	%rd361, %rd1, %rd360;
	ld.global.s8 	%rd362, [%rd361+1];
	add.s32 	%r460, %r627, -1;
	mul.wide.u32 	%rd363, %r460, 8;
	mov.u64 	%rd364, _ZZ10pow10_fastiE5pow10;
	add.s64 	%rd365, %rd364, %rd363;
	ld.global.nc.u64 	%rd366, [%rd365];
	cvt.u32.u64 	%r461, %rd362;
	mov.b64 	%rd367, 4294967248;
	cvt.u32.u64 	%r462, %rd367;
	add.s32 	%r463, %r461, %r462;
	cvt.u32.u64 	%r464, %rd366;
	mad.lo.s32 	%r465, %r463, %r464, %r638;
	add.s32 	%r628, %r628, 2;
	ld.global.s8 	%rd368, [%rd361+2];
	add.s32 	%r627, %r627, -2;
	mul.wide.u32 	%rd369, %r627, 8;
	add.s64 	%rd370, %rd364, %rd369;
	ld.global.nc.u64 	%rd371, [%rd370];
	cvt.u32.u64 	%r466, %rd368;
	add.s32 	%r467, %r466, %r462;
	cvt.u32.u64 	%r468, %rd371;
	mad.lo.s32 	%r638, %r467, %r468, %r465;
$L__BB1_67:
	and.b32  	%r469, %r115, 1;
	setp.eq.b32 	%p49, %r469, 1;
	not.pred 	%p50, %p49;
	@%p50 bra 	$L__BB1_69;
	cvt.s64.s32 	%rd372, %r628;
	add.s64 	%rd373, %rd1, %rd372;
	ld.global.s8 	%rd374, [%rd373+1];
	add.s32 	%r470, %r627, -1;
	mul.wide.u32 	%rd375, %r470, 8;
	mov.u64 	%rd376, _ZZ10pow10_fastiE5pow10;
	add.s64 	%rd377, %rd376, %rd375;
	ld.global.nc.u64 	%rd378, [%rd377];
	cvt.u32.u64 	%r471, %rd374;
	mov.b64 	%rd379, 4294967248;
	cvt.u32.u64 	%r472, %rd379;
	add.s32 	%r473, %r471, %r472;
	cvt.u32.u64 	%r474, %rd378;
	mad.lo.s32 	%r638, %r473, %r474, %r638;
$L__BB1_69:
	ld.global.u32 	%r668, [%rd29+4];
	ld.global.u32 	%r475, [%rd29+8];
	setp.eq.s32 	%p51, %r668, %r475;
	mov.u32 	%r641, %r564;
	@%p51 bra 	$L__BB1_70;
	bra.uni 	$L__BB1_84;
$L__BB1_70:
	setp.lt.s32 	%p70, %r668, 1;
	mov.b64 	%rd560, 0;
	@%p70 bra 	$L__BB1_108;
	cvt.s64.s32 	%rd30, %r671;
	and.b32  	%r149, %r668, 15;
	setp.lt.u32 	%p71, %r668, 16;
	mov.b64 	%rd560, 0;
	mov.b32 	%r673, 0;
	@%p71 bra 	$L__BB1_74;
	and.b32  	%r673, %r668, 2147483632;
	mov.b64 	%rd560, 0;
	mov.b32 	%r639, 0;
$L__BB1_73:
	.pragma "nounroll";
	mul.wide.u32 	%rd471, %r639, 8;
	mov.u64 	%rd472, _ZZ10pow10_fastiE5pow10;
	add.s64 	%rd473, %rd472, %rd471;
	ld.global.nc.u64 	%rd474, [%rd473];
	mad.lo.s64 	%rd475, %rd474, %rd30, %rd560;
	ld.global.nc.u64 	%rd476, [%rd473+8];
	mad.lo.s64 	%rd477, %rd476, %rd30, %rd475;
	ld.global.nc.u64 	%rd478, [%rd473+16];
	mad.lo.s64 	%rd479, %rd478, %rd30, %rd477;
	ld.global.nc.u64 	%rd480, [%rd473+24];
	mad.lo.s64 	%rd481, %rd480, %rd30, %rd479;
	ld.global.nc.u64 	%rd482, [%rd473+32];
	mad.lo.s64 	%rd483, %rd482, %rd30, %rd481;
	ld.global.nc.u64 	%rd484, [%rd473+40];
	mad.lo.s64 	%rd485, %rd484, %rd30, %rd483;
	ld.global.nc.u64 	%rd486, [%rd473+48];
	mad.lo.s64 	%rd487, %rd486, %rd30, %rd485;
	ld.global.nc.u64 	%rd488, [%rd473+56];
	mad.lo.s64 	%rd489, %rd488, %rd30, %rd487;
	ld.global.nc.u64 	%rd490, [%rd473+64];
	mad.lo.s64 	%rd491, %rd490, %rd30, %rd489;
	ld.global.nc.u64 	%rd492, [%rd473+72];
	mad.lo.s64 	%rd493, %rd492, %rd30, %rd491;
	ld.global.nc.u64 	%rd494, [%rd473+80];
	mad.lo.s64 	%rd495, %rd494, %rd30, %rd493;
	ld.global.nc.u64 	%rd496, [%rd473+88];
	mad.lo.s64 	%rd497, %rd496, %rd30, %rd495;
	ld.global.nc.u64 	%rd498, [%rd473+96];
	mad.lo.s64 	%rd499, %rd498, %rd30, %rd497;
	ld.global.nc.u64 	%rd500, [%rd473+104];
	mad.lo.s64 	%rd501, %rd500, %rd30, %rd499;
	ld.global.nc.u64 	%rd502, [%rd473+112];
	mad.lo.s64 	%rd503, %rd502, %rd30, %rd501;
	ld.global.nc.u64 	%rd504, [%rd473+120];
	mad.lo.s64 	%rd560, %rd504, %rd30, %rd503;
	add.s32 	%r639, %r639, 16;
	setp.eq.s32 	%p72, %r639, %r673;
	@%p72 bra 	$L__BB1_74;
	bra.uni 	$L__BB1_73;
$L__BB1_74:
	setp.eq.s32 	%p73, %r149, 0;
	@%p73 bra 	$L__BB1_108;
	and.b32  	%r212, %r668, 7;
	setp.lt.u32 	%p74, %r149, 8;
	@%p74 bra 	$L__BB1_77;
	mul.wide.u32 	%rd506, %r673, 8;
	mov.u64 	%rd507, _ZZ10pow10_fastiE5pow10;
	add.s64 	%rd508, %rd507, %rd506;
	ld.global.nc.u64 	%rd509, [%rd508];
	mad.lo.s64 	%rd510, %rd509, %rd30, %rd560;
	ld.global.nc.u64 	%rd511, [%rd508+8];
	mad.lo.s64 	%rd512, %rd511, %rd30, %rd510;
	ld.global.nc.u64 	%rd513, [%rd508+16];
	mad.lo.s64 	%rd514, %rd513, %rd30, %rd512;
	ld.global.nc.u64 	%rd515, [%rd508+24];
	mad.lo.s64 	%rd516, %rd515, %rd30, %rd514;
	ld.global.nc.u64 	%rd517, [%rd508+32];
	mad.lo.s64 	%rd518, %rd517, %rd30, %rd516;
	ld.global.nc.u64 	%rd519, [%rd508+40];
	mad.lo.s64 	%rd520, %rd519, %rd30, %rd518;
	ld.global.nc.u64 	%rd521, [%rd508+48];
	mad.lo.s64 	%rd522, %rd521, %rd30, %rd520;
	ld.global.nc.u64 	%rd523, [%rd508+56];
	mad.lo.s64 	%rd560, %rd523, %rd30, %rd522;
	add.s32 	%r673, %r673, 8;
$L__BB1_77:
	setp.eq.s32 	%p75, %r212, 0;
	@%p75 bra 	$L__BB1_108;
	and.b32  	%r215, %r668, 3;
	setp.lt.u32 	%p76, %r212, 4;
	@%p76 bra 	$L__BB1_80;
	mul.wide.u32 	%rd525, %r673, 8;
	mov.u64 	%rd526, _ZZ10pow10_fastiE5pow10;
	add.s64 	%rd527, %rd526, %rd525;
	ld.global.nc.u64 	%rd528, [%rd527];
	mad.lo.s64 	%rd529, %rd528, %rd30, %rd560;
	ld.global.nc.u64 	%rd530, [%rd527+8];
	mad.lo.s64 	%rd531, %rd530, %rd30, %rd529;
	ld.global.nc.u64 	%rd532, [%rd527+16];
	mad.lo.s64 	%rd533, %rd532, %rd30, %rd531;
	ld.global.nc.u64 	%rd534, [%rd527+24];
	mad.lo.s64 	%rd560, %rd534, %rd30, %rd533;
	add.s32 	%r673, %r673, 4;
$L__BB1_80:
	setp.eq.s32 	%p77, %r215, 0;
	@%p77 bra 	$L__BB1_108;
	mul.wide.u32 	%rd535, %r673, 8;
	mov.u64 	%rd536, _ZZ10pow10_fastiE5pow10;
	add.s64 	%rd48, %rd536, %rd535;
	ld.global.nc.u64 	%rd537, [%rd48];
	mad.lo.s64 	%rd560, %rd537, %rd30, %rd560;
	setp.eq.s32 	%p78, %r215, 1;
	@%p78 bra 	$L__BB1_108;
	ld.global.nc.u64 	%rd538, [%rd48+8];
	mad.lo.s64 	%rd560, %rd538, %rd30, %rd560;
	setp.eq.s32 	%p79, %r215, 2;
	@%p79 bra 	$L__BB1_108;
	ld.global.nc.u64 	%rd539, [%rd48+16];
	mad.lo.s64 	%rd560, %rd539, %rd30, %rd560;
	bra.uni 	$L__BB1_108;
$L__BB1_84:
	add.s32 	%r155, %r641, -1;
	setp.lt.s32 	%p52, %r641, 1;
	@%p52 bra 	$L__BB1_87;
	mul.lo.s32 	%r476, %r155, 3;
	mul.wide.u32 	%rd380, %r476, 4;
	add.s64 	%rd33, %rd2, %rd380;
	ld.global.u32 	%r156, [%rd33+8];
	setp.eq.s32 	%p53, %r156, 0;
	@%p53 bra 	$L__BB1_87;
	sub.s32 	%r638, %r638, %r156;
	ld.global.u32 	%r477, [%rd33+4];
	setp.eq.s32 	%p54, %r477, %r156;
	mov.u32 	%r641, %r155;
	@%p54 bra 	$L__BB1_84;
$L__BB1_87:
	setp.lt.s32 	%p55, %r668, 1;
	mov.b64 	%rd560, 0;
	@%p55 bra 	$L__BB1_108;
	add.s32 	%r478, %r112, %r115;
	add.s32 	%r669, %r478, 2;
	mov.b64 	%rd560, 0;
$L__BB1_89:
	mov.u32 	%r658, %r669;
	setp.lt.s32 	%p56, %r638, 1;
	@%p56 bra 	$L__BB1_93;
	cvt.s64.s32 	%rd35, %r671;
	add.s32 	%r164, %r668, -1;
	mov.b32 	%r647, 0;
	mov.u32 	%r648, %r668;
	bra.uni 	$L__BB1_92;
$L__BB1_91:
	add.s32 	%r647, %r647, 1;
	setp.eq.s32 	%p58, %r647, %r638;
	mov.u32 	%r648, %r668;
	@%p58 bra 	$L__BB1_93;
$L__BB1_92:
	add.s32 	%r668, %r648, -1;
	mul.wide.s32 	%rd383, %r648, 8;
	mov.u64 	%rd384, _ZZ10pow10_fastiE5pow10;
	add.s64 	%rd385, %rd384, %rd383;
	ld.global.nc.u64 	%rd386, [%rd385+-8];
	mad.lo.s64 	%rd560, %rd386, %rd35, %rd560;
	setp.eq.s32 	%p57, %r647, %r164;
	mov.u32 	%r669, %r658;
	@%p57 bra 	$L__BB1_107;
	bra.uni 	$L__BB1_91;
$L__BB1_93:
	cvt.s64.s32 	%rd387, %r658;
	add.s64 	%rd388, %rd1, %rd387;
	ld.global.s8 	%r170, [%rd388];
	mov.b32 	%r651, 0;
	mov.u32 	%r650, %r658;
$L__BB1_94:
	mov.u32 	%r172, %r651;
	add.s32 	%r173, %r650, 1;
	cvt.s64.s32 	%rd389, %r650;
	add.s64 	%rd390, %rd1, %rd389;
	ld.global.u8 	%rs4, [%rd390+1];
	setp.ne.s16 	%p59, %rs4, 69;
	add.s32 	%r651, %r172, 1;
	mov.u32 	%r650, %r173;
	@%p59 bra 	$L__BB1_94;
	add.s32 	%r671, %r170, -48;
	add.s32 	%r482, %r658, %r172;
	add.s32 	%r669, %r482, 2;
	setp.eq.s32 	%p60, %r172, 0;
	mov.b32 	%r638, 0;
	@%p60 bra 	$L__BB1_107;
	setp.lt.u32 	%p61, %r172, 8;
	mov.b32 	%r638, 0;
	mov.u32 	%r657, %r172;
	@%p61 bra 	$L__BB1_99;
	and.b32  	%r177, %r172, 2147483640;
	mov.b32 	%r638, 0;
	mov.u32 	%r657, %r172;
	mov.u32 	%r655, %r638;
$L__BB1_98:
	.pragma "nounroll";
	cvt.s64.s32 	%rd391, %r658;
	add.s64 	%rd392, %rd1, %rd391;
	ld.global.s8 	%rd393, [%rd392+1];
	add.s32 	%r486, %r657, -1;
	mul.wide.u32 	%rd394, %r486, 8;
	mov.u64 	%rd395, _ZZ10pow10_fastiE5pow10;
	add.s64 	%rd396, %rd395, %rd394;
	ld.global.nc.u64 	%rd397, [%rd396];
	cvt.u32.u64 	%r487, %rd393;
	mov.b64 	%rd398, 4294967248;
	cvt.u32.u64 	%r488, %rd398;
	add.s32 	%r489, %r487, %r488;
	cvt.u32.u64 	%r490, %rd397;
	mad.lo.s32 	%r491, %r489, %r490, %r638;
	ld.global.s8 	%rd399, [%rd392+2];
	add.s32 	%r492, %r657, -2;
	mul.wide.u32 	%rd400, %r492, 8;
	add.s64 	%rd401, %rd395, %rd400;
	ld.global.nc.u64 	%rd402, [%rd401];
	cvt.u32.u64 	%r493, %rd399;
	add.s32 	%r494, %r493, %r488;
	cvt.u32.u64 	%r495, %rd402;
	mad.lo.s32 	%r496, %r494, %r495, %r491;
	ld.global.s8 	%rd403, [%rd392+3];
	add.s32 	%r497, %r657, -3;
	mul.wide.u32 	%rd404, %r497, 8;
	add.s64 	%rd405, %rd395, %rd404;
	ld.global.nc.u64 	%rd406, [%rd405];
	cvt.u32.u64 	%r498, %rd403;
	add.s32 	%r499, %r498, %r488;
	cvt.u32.u64 	%r500, %rd406;
	mad.lo.s32 	%r501, %r499, %r500, %r496;
	ld.global.s8 	%rd407, [%rd392+4];
	add.s32 	%r502, %r657, -4;
	mul.wide.u32 	%rd408, %r502, 8;
	add.s64 	%rd409, %rd395, %rd408;
	ld.global.nc.u64 	%rd410, [%rd409];
	cvt.u32.u64 	%r503, %rd407;
	add.s32 	%r504, %r503, %r488;
	cvt.u32.u64 	%r505, %rd410;
	mad.lo.s32 	%r506, %r504, %r505, %r501;
	ld.global.s8 	%rd411, [%rd392+5];
	add.s32 	%r507, %r657, -5;
	mul.wide.u32 	%rd412, %r507, 8;
	add.s64 	%rd413, %rd395, %rd412;
	ld.global.nc.u64 	%rd414, [%rd413];
	cvt.u32.u64 	%r508, %rd411;
	add.s32 	%r509, %r508, %r488;
	cvt.u32.u64 	%r510, %rd414;
	mad.lo.s32 	%r511, %r509, %r510, %r506;
	ld.global.s8 	%rd415, [%rd392+6];
	add.s32 	%r512, %r657, -6;
	mul.wide.u32 	%rd416, %r512, 8;
	add.s64 	%rd417, %rd395, %rd416;
	ld.global.nc.u64 	%rd418, [%rd417];
	cvt.u32.u64 	%r513, %rd415;
	add.s32 	%r514, %r513, %r488;
	cvt.u32.u64 	%r515, %rd418;
	mad.lo.s32 	%r516, %r514, %r515, %r511;
	ld.global.s8 	%rd419, [%rd392+7];
	add.s32 	%r517, %r657, -7;
	mul.wide.u32 	%rd420, %r517, 8;
	add.s64 	%rd421, %rd395, %rd420;
	ld.global.nc.u64 	%rd422, [%rd421];
	cvt.u32.u64 	%r518, %rd419;
	add.s32 	%r519, %r518, %r488;
	cvt.u32.u64 	%r520, %rd422;
	mad.lo.s32 	%r521, %r519, %r520, %r516;
	add.s32 	%r658, %r658, 8;
	ld.global.s8 	%rd423, [%rd392+8];
	add.s32 	%r657, %r657, -8;
	mul.wide.u32 	%rd424, %r657, 8;
	add.s64 	%rd425, %rd395, %rd424;
	ld.global.nc.u64 	%rd426, [%rd425];
	cvt.u32.u64 	%r522, %rd423;
	add.s32 	%r523, %r522, %r488;
	cvt.u32.u64 	%r524, %rd426;
	mad.lo.s32 	%r638, %r523, %r524, %r521;
	add.s32 	%r655, %r655, 8;
	setp.ne.s32 	%p62, %r655, %r177;
	@%p62 bra 	$L__BB1_98;
$L__BB1_99:
	and.b32  	%r190, %r172, 7;
	setp.eq.s32 	%p63, %r190, 0;
	@%p63 bra 	$L__BB1_107;
	setp.lt.u32 	%p64, %r190, 4;
	@%p64 bra 	$L__BB1_102;
	cvt.s64.s32 	%rd427, %r658;
	add.s64 	%rd428, %rd1, %rd427;
	ld.global.s8 	%rd429, [%rd428+1];
	add.s32 	%r526, %r657, -1;
	mul.wide.u32 	%rd430, %r526, 8;
	mov.u64 	%rd431, _ZZ10pow10_fastiE5pow10;
	add.s64 	%rd432, %rd431, %rd430;
	ld.global.nc.u64 	%rd433, [%rd432];
	cvt.u32.u64 	%r527, %rd429;
	mov.b64 	%rd434, 4294967248;
	cvt.u32.u64 	%r528, %rd434;
	add.s32 	%r529, %r527, %r528;
	cvt.u32.u64 	%r530, %rd433;
	mad.lo.s32 	%r531, %r529, %r530, %r638;
	ld.global.s8 	%rd435, [%rd428+2];
	add.s32 	%r532, %r657, -2;
	mul.wide.u32 	%rd436, %r532, 8;
	add.s64 	%rd437, %rd431, %rd436;
	ld.global.nc.u64 	%rd438, [%rd437];
	cvt.u32.u64 	%r533, %rd435;
	add.s32 	%r534, %r533, %r528;
	cvt.u32.u64 	%r535, %rd438;
	mad.lo.s32 	%r536, %r534, %r535, %r531;
	ld.global.s8 	%rd439, [%rd428+3];
	add.s32 	%r537, %r657, -3;
	mul.wide.u32 	%rd440, %r537, 8;
	add.s64 	%rd441, %rd431, %rd440;
	ld.global.nc.u64 	%rd442, [%rd441];
	cvt.u32.u64 	%r538, %rd439;
	add.s32 	%r539, %r538, %r528;
	cvt.u32.u64 	%r540, %rd442;
	mad.lo.s32 	%r541, %r539, %r540, %r536;
	add.s32 	%r658, %r658, 4;
	ld.global.s8 	%rd443, [%rd428+4];
	add.s32 	%r657, %r657, -4;
	mul.wide.u32 	%rd444, %r657, 8;
	add.s64 	%rd445, %rd431, %rd444;
	ld.global.nc.u64 	%rd446, [%rd445];
	cvt.u32.u64 	%r542, %rd443;
	add.s32 	%r543, %r542, %r528;
	cvt.u32.u64 	%r544, %rd446;
	mad.lo.s32 	%r638, %r543, %r544, %r541;
$L__BB1_102:
	and.b32  	%r198, %r172, 3;
	setp.eq.s32 	%p65, %r198, 0;
	@%p65 bra 	$L__BB1_107;
	setp.eq.s32 	%p66, %r198, 1;
	@%p66 bra 	$L__BB1_105;
	cvt.s64.s32 	%rd447, %r658;
	add.s64 	%rd448, %rd1, %rd447;
	ld.global.s8 	%rd449, [%rd448+1];
	add.s32 	%r546, %r657, -1;
	mul.wide.u32 	%rd450, %r546, 8;
	mov.u64 	%rd451, _ZZ10pow10_fastiE5pow10;
	add.s64 	%rd452, %rd451, %rd450;
	ld.global.nc.u64 	%rd453, [%rd452];
	cvt.u32.u64 	%r547, %rd449;
	mov.b64 	%rd454, 4294967248;
	cvt.u32.u64 	%r548, %rd454;
	add.s32 	%r549, %r547, %r548;
	cvt.u32.u64 	%r550, %rd453;
	mad.lo.s32 	%r551, %r549, %r550, %r638;
	add.s32 	%r658, %r658, 2;
	ld.global.s8 	%rd455, [%rd448+2];
	add.s32 	%r657, %r657, -2;
	mul.wide.u32 	%rd456, %r657, 8;
	add.s64 	%rd457, %rd451, %rd456;
	ld.global.nc.u64 	%rd458, [%rd457];
	cvt.u32.u64 	%r552, %rd455;
	add.s32 	%r553, %r552, %r548;
	cvt.u32.u64 	%r554, %rd458;
	mad.lo.s32 	%r638, %r553, %r554, %r551;
$L__BB1_105:
	and.b32  	%r555, %r172, 1;
	setp.eq.b32 	%p67, %r555, 1;
	not.pred 	%p68, %p67;
	@%p68 bra 	$L__BB1_107;
	cvt.s64.s32 	%rd459, %r658;
	add.s64 	%rd460, %rd1, %rd459;
	ld.global.s8 	%rd461, [%rd460+1];
	add.s32 	%r556, %r657, -1;
	mul.wide.u32 	%rd462, %r556, 8;
	mov.u64 	%rd463, _ZZ10pow10_fastiE5pow10;
	add.s64 	%rd464, %rd463, %rd462;
	ld.global.nc.u64 	%rd465, [%rd464];
	cvt.u32.u64 	%r557, %rd461;
	mov.b64 	%rd466, 4294967248;
	cvt.u32.u64 	%r558, %rd466;
	add.s32 	%r559, %r557, %r558;
	cvt.u32.u64 	%r560, %rd465;
	mad.lo.s32 	%r638, %r559, %r560, %r638;
$L__BB1_107:
	setp.gt.s32 	%p69, %r668, 0;
	@%p69 bra 	$L__BB1_89;
$L__BB1_108:
	ld.param.u64 	%rd543, [_Z3addPcS_PiS0_S0_i_param_2];
	setp.gt.u64 	%p80, %rd548, %rd560;
	selp.u32 	%r563, 1, 0, %p80;
	cvta.to.global.u64 	%rd540, %rd543;
	mul.wide.s32 	%rd541, %r564, 4;
	add.s64 	%rd542, %rd540, %rd541;
	st.global.u32 	[%rd542], %r563;
	add.s32 	%r564, %r564, %r3;
	setp.lt.s32 	%p81, %r564, %r219;
	@%p81 bra 	$L__BB1_2;
$L__BB1_109:
	ret;

}
	// .globl	_Z11hello_worldPcPii
.visible .entry _Z11hello_worldPcPii(
	.param .u64 .ptr .align 1 _Z11hello_worldPcPii_param_0,
	.param .u64 .ptr .align 1 _Z11hello_worldPcPii_param_1,
	.param .u32 _Z11hello_worldPcPii_param_2
)
{
	.local .align 8 .b8 	__local_depot2[8];
	.reg .b64 	%SP;
	.reg .b64 	%SPL;
	.reg .pred 	%p<39>;
	.reg .b16 	%rs<3>;
	.reg .b32 	%r<349>;
	.reg .b64 	%rd<291>;

	mov.u64 	%SPL, __local_depot2;
	cvta.local.u64 	%SP, %SPL;
	ld.param.u64 	%rd30, [_Z11hello_worldPcPii_param_0];
	ld.param.u64 	%rd31, [_Z11hello_worldPcPii_param_1];
	ld.param.u32 	%r312, [_Z11hello_worldPcPii_param_2];
	cvta.to.global.u64 	%rd1, %rd30;
	cvta.to.global.u64 	%rd2, %rd31;
	mul.lo.s32 	%r120, %r312, 3;
	mul.wide.s32 	%rd32, %r120, 4;
	add.s64 	%rd3, %rd2, %rd32;
	ld.global.u32 	%r1, [%rd3];
	cvt.s64.s32 	%rd33, %r1;
	add.s64 	%rd34, %rd1, %rd33;
	ld.global.s8 	%r121, [%rd34];
	add.s32 	%r344, %r121, -48;
	mov.b32 	%r292, 0;
	mov.u32 	%r291, %r1;
$L__BB2_1:
	mov.u32 	%r4, %r292;
	add.s32 	%r5, %r291, 1;
	cvt.s64.s32 	%rd35, %r291;
	add.s64 	%rd36, %rd1, %rd35;
	ld.global.u8 	%rs1, [%rd36+1];
	setp.ne.s16 	%p1, %rs1, 69;
	add.s32 	%r292, %r4, 1;
	mov.u32 	%r291, %r5;
	@%p1 bra 	$L__BB2_1;
	setp.eq.s32 	%p2, %r4, 0;
	mov.b32 	%r343, 0;
	@%p2 bra 	$L__BB2_14;
	and.b32  	%r7, %r4, 7;
	setp.lt.u32 	%p3, %r4, 8;
	mov.b32 	%r343, 0;
	mov.u32 	%r298, %r4;
	mov.u32 	%r299, %r1;
	@%p3 bra 	$L__BB2_6;
	and.b32  	%r8, %r4, 2147483640;
	mov.b32 	%r343, 0;
	mov.u64 	%rd41, _ZZ10pow10_fastiE5pow10;
	mov.u32 	%r298, %r4;
	mov.u32 	%r299, %r1;
	mov.u32 	%r296, %r343;
$L__BB2_5:
	.pragma "nounroll";
	cvt.s64.s32 	%rd37, %r299;
	add.s64 	%rd38, %rd1, %rd37;
	ld.global.s8 	%rd39, [%rd38+1];
	add.s32 	%r126, %r298, -1;
	mul.wide.u32 	%rd40, %r126, 8;
	add.s64 	%rd42, %rd41, %rd40;
	ld.global.nc.u64 	%rd43, [%rd42];
	cvt.u32.u64 	%r127, %rd39;
	mov.b64 	%rd44, 4294967248;
	cvt.u32.u64 	%r128, %rd44;
	add.s32 	%r129, %r127, %r128;
	cvt.u32.u64 	%r130, %rd43;
	mad.lo.s32 	%r131, %r129, %r130, %r343;
	ld.global.s8 	%rd45, [%rd38+2];
	add.s32 	%r132, %r298, -2;
	mul.wide.u32 	%rd46, %r132, 8;
	add.s64 	%rd47, %rd41, %rd46;
	ld.global.nc.u64 	%rd48, [%rd47];
	cvt.u32.u64 	%r133, %rd45;
	add.s32 	%r134, %r133, %r128;
	cvt.u32.u64 	%r135, %rd48;
	mad.lo.s32 	%r136, %r134, %r135, %r131;
	ld.global.s8 	%rd49, [%rd38+3];
	add.s32 	%r137, %r298, -3;
	mul.wide.u32 	%rd50, %r137, 8;
	add.s64 	%rd51, %rd41, %rd50;
	ld.global.nc.u64 	%rd52, [%rd51];
	cvt.u32.u64 	%r138, %rd49;
	add.s32 	%r139, %r138, %r128;
	cvt.u32.u64 	%r140, %rd52;
	mad.lo.s32 	%r141, %r139, %r140, %r136;
	ld.global.s8 	%rd53, [%rd38+4];
	add.s32 	%r142, %r298, -4;
	mul.wide.u32 	%rd54, %r142, 8;
	add.s64 	%rd55, %rd41, %rd54;
	ld.global.nc.u64 	%rd56, [%rd55];
	cvt.u32.u64 	%r143, %rd53;
	add.s32 	%r144, %r143, %r128;
	cvt.u32.u64 	%r145, %rd56;
	mad.lo.s32 	%r146, %r144, %r145, %r141;
	ld.global.s8 	%rd57, [%rd38+5];
	add.s32 	%r147, %r298, -5;
	mul.wide.u32 	%rd58, %r147, 8;
	add.s64 	%rd59, %rd41, %rd58;
	ld.global.nc.u64 	%rd60, [%rd59];
	cvt.u32.u64 	%r148, %rd57;
	add.s32 	%r149, %r148, %r128;
	cvt.u32.u64 	%r150, %rd60;
	mad.lo.s32 	%r151, %r149, %r150, %r146;
	ld.global.s8 	%rd61, [%rd38+6];
	add.s32 	%r152, %r298, -6;
	mul.wide.u32 	%rd62, %r152, 8;
	add.s64 	%rd63, %rd41, %rd62;
	ld.global.nc.u64 	%rd64, [%rd63];
	cvt.u32.u64 	%r153, %rd61;
	add.s32 	%r154, %r153, %r128;
	cvt.u32.u64 	%r155, %rd64;
	mad.lo.s32 	%r156, %r154, %r155, %r151;
	ld.global.s8 	%rd65, [%rd38+7];
	add.s32 	%r157, %r298, -7;
	mul.wide.u32 	%rd66, %r157, 8;
	add.s64 	%rd67, %rd41, %rd66;
	ld.global.nc.u64 	%rd68, [%rd67];
	cvt.u32.u64 	%r158, %rd65;
	add.s32 	%r159, %r158, %r128;
	cvt.u32.u64 	%r160, %rd68;
	mad.lo.s32 	%r161, %r159, %r160, %r156;
	add.s32 	%r299, %r299, 8;
	ld.global.s8 	%rd69, [%rd38+8];
	add.s32 	%r298, %r298, -8;
	mul.wide.u32 	%rd70, %r298, 8;
	add.s64 	%rd71, %rd41, %rd70;
	ld.global.nc.u64 	%rd72, [%rd71];
	cvt.u32.u64 	%r162, %rd69;
	add.s32 	%r163, %r162, %r128;
	cvt.u32.u64 	%r164, %rd72;
	mad.lo.s32 	%r343, %r163, %r164, %r161;
	add.s32 	%r296, %r296, 8;
	setp.ne.s32 	%p4, %r296, %r8;
	@%p4 bra 	$L__BB2_5;
$L__BB2_6:
	setp.eq.s32 	%p5, %r7, 0;
	@%p5 bra 	$L__BB2_14;
	and.b32  	%r21, %r4, 3;
	setp.lt.u32 	%p6, %r7, 4;
	@%p6 bra 	$L__BB2_9;
	cvt.s64.s32 	%rd73, %r299;
	add.s64 	%rd74, %rd1, %rd73;
	ld.global.s8 	%rd75, [%rd74+1];
	add.s32 	%r166, %r298, -1;
	mul.wide.u32 	%rd76, %r166, 8;
	mov.u64 	%rd77, _ZZ10pow10_fastiE5pow10;
	add.s64 	%rd78, %rd77, %rd76;
	ld.global.nc.u64 	%rd79, [%rd78];
	cvt.u32.u64 	%r167, %rd75;
	mov.b64 	%rd80, 4294967248;
	cvt.u32.u64 	%r168, %rd80;
	add.s32 	%r169, %r167, %r168;
	cvt.u32.u64 	%r170, %rd79;
	mad.lo.s32 	%r171, %r169, %r170, %r343;
	ld.global.s8 	%rd81, [%rd74+2];
	add.s32 	%r172, %r298, -2;
	mul.wide.u32 	%rd82, %r172, 8;
	add.s64 	%rd83, %rd77, %rd82;
	ld.global.nc.u64 	%rd84, [%rd83];
	cvt.u32.u64 	%r173, %rd81;
	add.s32 	%r174, %r173, %r168;
	cvt.u32.u64 	%r175, %rd84;
	mad.lo.s32 	%r176, %r174, %r175, %r171;
	ld.global.s8 	%rd85, [%rd74+3];
	add.s32 	%r177, %r298, -3;
	mul.wide.u32 	%rd86, %r177, 8;
	add.s64 	%rd87, %rd77, %rd86;
	ld.global.nc.u64 	%rd88, [%rd87];
	cvt.u32.u64 	%r178, %rd85;
	add.s32 	%r179, %r178, %r168;
	cvt.u32.u64 	%r180, %rd88;
	mad.lo.s32 	%r181, %r179, %r180, %r176;
	add.s32 	%r299, %r299, 4;
	ld.global.s8 	%rd89, [%rd74+4];
	add.s32 	%r298, %r298, -4;
	mul.wide.u32 	%rd90, %r298, 8;
	add.s64 	%rd91, %rd77, %rd90;
	ld.global.nc.u64 	%rd92, [%rd91];
	cvt.u32.u64 	%r182, %rd89;
	add.s32 	%r183, %r182, %r168;
	cvt.u32.u64 	%r184, %rd92;
	mad.lo.s32 	%r343, %r183, %r184, %r181;
$L__BB2_9:
	setp.eq.s32 	%p7, %r21, 0;
	@%p7 bra 	$L__BB2_14;
	setp.eq.s32 	%p8, %r21, 1;
	@%p8 bra 	$L__BB2_12;
	cvt.s64.s32 	%rd93, %r299;
	add.s64 	%rd94, %rd1, %rd93;
	ld.global.s8 	%rd95, [%rd94+1];
	add.s32 	%r186, %r298, -1;
	mul.wide.u32 	%rd96, %r186, 8;
	mov.u64 	%rd97, _ZZ10pow10_fastiE5pow10;
	add.s64 	%rd98, %rd97, %rd96;
	ld.global.nc.u64 	%rd99, [%rd98];
	cvt.u32.u64 	%r187, %rd95;
	mov.b64 	%rd100, 4294967248;
	cvt.u32.u64 	%r188, %rd100;
	add.s32 	%r189, %r187, %r188;
	cvt.u32.u64 	%r190, %rd99;
	mad.lo.s32 	%r191, %r189, %r190, %r343;
	add.s32 	%r299, %r299, 2;
	ld.global.s8 	%rd101, [%rd94+2];
	add.s32 	%r298, %r298, -2;
	mul.wide.u32 	%rd102, %r298, 8;
	add.s64 	%rd103, %rd97, %rd102;
	ld.global.nc.u64 	%rd104, [%rd103];
	cvt.u32.u64 	%r192, %rd101;
	add.s32 	%r193, %r192, %r188;
	cvt.u32.u64 	%r194, %rd104;
	mad.lo.s32 	%r343, %r193, %r194, %r191;
$L__BB2_12:
	and.b32  	%r195, %r4, 1;
	setp.eq.b32 	%p9, %r195, 1;
	not.pred 	%p10, %p9;
	@%p10 bra 	$L__BB2_14;
	cvt.s64.s32 	%rd105, %r299;
	add.s64 	%rd106, %rd1, %rd105;
	ld.global.s8 	%rd107, [%rd106+1];
	add.s32 	%r196, %r298, -1;
	mul.wide.u32 	%rd108, %r196, 8;
	mov.u64 	%rd109, _ZZ10pow10_fastiE5pow10;
	add.s64 	%rd110, %rd109, %rd108;
	ld.global.nc.u64 	%rd111, [%rd110];
	cvt.u32.u64 	%r197, %rd107;
	mov.b64 	%rd112, 4294967248;
	cvt.u32.u64 	%r198, %rd112;
	add.s32 	%r199, %r197, %r198;
	cvt.u32.u64 	%r200, %rd111;
	mad.lo.s32 	%r343, %r199, %r200, %r343;
$L__BB2_14:
	ld.global.u32 	%r341, [%rd3+4];
	ld.global.u32 	%r201, [%rd3+8];
	setp.eq.s32 	%p11, %r341, %r201;
	@%p11 bra 	$L__BB2_15;
	bra.uni 	$L__BB2_28;
$L__BB2_15:
	setp.lt.s32 	%p30, %r341, 1;
	mov.b64 	%rd281, 0;
	@%p30 bra 	$L__BB2_53;
	cvt.s64.s32 	%rd4, %r344;
	and.b32  	%r39, %r341, 15;
	setp.lt.u32 	%p31, %r341, 16;
	mov.b64 	%rd281, 0;
	mov.b32 	%r346, 0;
	@%p31 bra 	$L__BB2_19;
	and.b32  	%r346, %r341, 2147483632;
	mov.u64 	%rd205, _ZZ10pow10_fastiE5pow10;
	add.s64 	%rd276, %rd205, 64;
	neg.s32 	%r310, %r346;
	mov.b64 	%rd281, 0;
$L__BB2_18:
	.pragma "nounroll";
	ld.global.nc.u64 	%rd206, [%rd276+-64];
	mad.lo.s64 	%rd207, %rd206, %rd4, %rd281;
	ld.global.nc.u64 	%rd208, [%rd276+-56];
	mad.lo.s64 	%rd209, %rd208, %rd4, %rd207;
	ld.global.nc.u64 	%rd210, [%rd276+-48];
	mad.lo.s64 	%rd211, %rd210, %rd4, %rd209;
	ld.global.nc.u64 	%rd212, [%rd276+-40];
	mad.lo.s64 	%rd213, %rd212, %rd4, %rd211;
	ld.global.nc.u64 	%rd214, [%rd276+-32];
	mad.lo.s64 	%rd215, %rd214, %rd4, %rd213;
	ld.global.nc.u64 	%rd216, [%rd276+-24];
	mad.lo.s64 	%rd217, %rd216, %rd4, %rd215;
	ld.global.nc.u64 	%rd218, [%rd276+-16];
	mad.lo.s64 	%rd219, %rd218, %rd4, %rd217;
	ld.global.nc.u64 	%rd220, [%rd276+-8];
	mad.lo.s64 	%rd221, %rd220, %rd4, %rd219;
	ld.global.nc.u64 	%rd222, [%rd276];
	mad.lo.s64 	%rd223, %rd222, %rd4, %rd221;
	ld.global.nc.u64 	%rd224, [%rd276+8];
	mad.lo.s64 	%rd225, %rd224, %rd4, %rd223;
	ld.global.nc.u64 	%rd226, [%rd276+16];
	mad.lo.s64 	%rd227, %rd226, %rd4, %rd225;
	ld.global.nc.u64 	%rd228, [%rd276+24];
	mad.lo.s64 	%rd229, %rd228, %rd4, %rd227;
	ld.global.nc.u64 	%rd230, [%rd276+32];
	mad.lo.s64 	%rd231, %rd230, %rd4, %rd229;
	ld.global.nc.u64 	%rd232, [%rd276+40];
	mad.lo.s64 	%rd233, %rd232, %rd4, %rd231;
	ld.global.nc.u64 	%rd234, [%rd276+48];
	mad.lo.s64 	%rd235, %rd234, %rd4, %rd233;
	ld.global.nc.u64 	%rd236, [%rd276+56];
	mad.lo.s64 	%rd281, %rd236, %rd4, %rd235;
	add.s32 	%r310, %r310, 16;
	add.s64 	%rd276, %rd276, 128;
	setp.eq.s32 	%p32, %r310, 0;
	@%p32 bra 	$L__BB2_19;
	bra.uni 	$L__BB2_18;
$L__BB2_19:
	setp.eq.s32 	%p33, %r39, 0;
	@%p33 bra 	$L__BB2_53;
	and.b32  	%r109, %r341, 7;
	setp.lt.u32 	%p34, %r39, 8;
	@%p34 bra 	$L__BB2_22;
	mul.wide.u32 	%rd238, %r346, 8;
	mov.u64 	%rd239, _ZZ10pow10_fastiE5pow10;
	add.s64 	%rd240, %rd239, %rd238;
	ld.global.nc.u64 	%rd241, [%rd240];
	mad.lo.s64 	%rd242, %rd241, %rd4, %rd281;
	ld.global.nc.u64 	%rd243, [%rd240+8];
	mad.lo.s64 	%rd244, %rd243, %rd4, %rd242;
	ld.global.nc.u64 	%rd245, [%rd240+16];
	mad.lo.s64 	%rd246, %rd245, %rd4, %rd244;
	ld.global.nc.u64 	%rd247, [%rd240+24];
	mad.lo.s64 	%rd248, %rd247, %rd4, %rd246;
	ld.global.nc.u64 	%rd249, [%rd240+32];
	mad.lo.s64 	%rd250, %rd249, %rd4, %rd248;
	ld.global.nc.u64 	%rd251, [%rd240+40];
	mad.lo.s64 	%rd252, %rd251, %rd4, %rd250;
	ld.global.nc.u64 	%rd253, [%rd240+48];
	mad.lo.s64 	%rd254, %rd253, %rd4, %rd252;
	ld.global.nc.u64 	%rd255, [%rd240+56];
	mad.lo.s64 	%rd281, %rd255, %rd4, %rd254;
	add.s32 	%r346, %r346, 8;
$L__BB2_22:
	setp.eq.s32 	%p35, %r109, 0;
	@%p35 bra 	$L__BB2_53;
	and.b32  	%r112, %r341, 3;
	setp.lt.u32 	%p36, %r109, 4;
	@%p36 bra 	$L__BB2_25;
	mul.wide.u32 	%rd257, %r346, 8;
	mov.u64 	%rd258, _ZZ10pow10_fastiE5pow10;
	add.s64 	%rd259, %rd258, %rd257;
	ld.global.nc.u64 	%rd260, [%rd259];
	mad.lo.s64 	%rd261, %rd260, %rd4, %rd281;
	ld.global.nc.u64 	%rd262, [%rd259+8];
	mad.lo.s64 	%rd263, %rd262, %rd4, %rd261;
	ld.global.nc.u64 	%rd264, [%rd259+16];
	mad.lo.s64 	%rd265, %rd264, %rd4, %rd263;
	ld.global.nc.u64 	%rd266, [%rd259+24];
	mad.lo.s64 	%rd281, %rd266, %rd4, %rd265;
	add.s32 	%r346, %r346, 4;
$L__BB2_25:
	setp.eq.s32 	%p37, %r112, 0;
	@%p37 bra 	$L__BB2_53;
	mul.wide.u32 	%rd267, %r346, 8;
	mov.u64 	%rd268, _ZZ10pow10_fastiE5pow10;
	add.s64 	%rd288, %rd268, %rd267;
	neg.s32 	%r348, %r112;
$L__BB2_27:
	.pragma "nounroll";
	ld.global.nc.u64 	%rd269, [%rd288];
	mad.lo.s64 	%rd281, %rd269, %rd4, %rd281;
	add.s64 	%rd288, %rd288, 8;
	add.s32 	%r348, %r348, 1;
	setp.ne.s32 	%p38, %r348, 0;
	@%p38 bra 	$L__BB2_27;
	bra.uni 	$L__BB2_53;
$L__BB2_28:
	add.s32 	%r46, %r312, -1;
	setp.lt.s32 	%p12, %r312, 1;
	@%p12 bra 	$L__BB2_31;
	mul.lo.s32 	%r202, %r46, 3;
	mul.wide.u32 	%rd113, %r202, 4;
	add.s64 	%rd9, %rd2, %rd113;
	ld.global.u32 	%r47, [%rd9+8];
	setp.eq.s32 	%p13, %r47, 0;
	@%p13 bra 	$L__BB2_31;
	sub.s32 	%r343, %r343, %r47;
	ld.global.u32 	%r203, [%rd9+4];
	setp.eq.s32 	%p14, %r203, %r47;
	mov.u32 	%r312, %r46;
	@%p14 bra 	$L__BB2_28;
$L__BB2_31:
	setp.lt.s32 	%p15, %r341, 1;
	mov.b64 	%rd281, 0;
	@%p15 bra 	$L__BB2_53;
	add.s32 	%r204, %r1, %r4;
	add.s32 	%r342, %r204, 2;
	mov.b64 	%rd281, 0;
	mov.u64 	%rd117, _ZZ10pow10_fastiE5pow10;
$L__BB2_33:
	mov.u32 	%r331, %r342;
	setp.lt.s32 	%p16, %r343, 1;
	@%p16 bra 	$L__BB2_38;
	cvt.s64.s32 	%rd11, %r344;
	add.s32 	%r318, %r341, -1;
	neg.s32 	%r320, %r341;
	neg.s32 	%r319, %r343;
	mov.u32 	%r321, %r341;
	bra.uni 	$L__BB2_36;
$L__BB2_35:
	add.s32 	%r319, %r319, 1;
	setp.eq.s32 	%p18, %r319, 0;
	add.s32 	%r318, %r341, -1;
	add.s32 	%r321, %r321, -1;
	@%p18 bra 	$L__BB2_38;
$L__BB2_36:
	mov.u32 	%r341, %r318;
	mul.wide.s32 	%rd116, %r321, 8;
	add.s64 	%rd118, %rd117, %rd116;
	ld.global.nc.u64 	%rd119, [%rd118+-8];
	mad.lo.s64 	%rd281, %rd119, %rd11, %rd281;
	add.s32 	%r320, %r320, 1;
	setp.eq.s32 	%p17, %r320, 0;
	@%p17 bra 	$L__BB2_37;
	bra.uni 	$L__BB2_35;
$L__BB2_37:
	mov.u32 	%r342, %r331;
	bra.uni 	$L__BB2_52;
$L__BB2_38:
	cvt.s64.s32 	%rd120, %r331;
	add.s64 	%rd121, %rd1, %rd120;
	ld.global.s8 	%r67, [%rd121];
	mov.b32 	%r324, 0;
	mov.u32 	%r323, %r331;
$L__BB2_39:
	mov.u32 	%r69, %r324;
	add.s32 	%r70, %r323, 1;
	cvt.s64.s32 	%rd122, %r323;
	add.s64 	%rd123, %rd1, %rd122;
	ld.global.u8 	%rs2, [%rd123+1];
	setp.ne.s16 	%p19, %rs2, 69;
	add.s32 	%r324, %r69, 1;
	mov.u32 	%r323, %r70;
	@%p19 bra 	$L__BB2_39;
	add.s32 	%r344, %r67, -48;
	add.s32 	%r207, %r331, %r69;
	add.s32 	%r342, %r207, 2;
	setp.eq.s32 	%p20, %r69, 0;
	mov.b32 	%r343, 0;
	@%p20 bra 	$L__BB2_52;
	and.b32  	%r74, %r69, 7;
	setp.lt.u32 	%p21, %r69, 8;
	mov.b32 	%r343, 0;
	mov.u32 	%r330, %r69;
	@%p21 bra 	$L__BB2_44;
	and.b32  	%r75, %r69, 2147483640;
	mov.b32 	%r343, 0;
	mov.u32 	%r330, %r69;
	mov.u32 	%r328, %r343;
$L__BB2_43:
	.pragma "nounroll";
	cvt.s64.s32 	%rd124, %r331;
	add.s64 	%rd125, %rd1, %rd124;
	ld.global.s8 	%rd126, [%rd125+1];
	add.s32 	%r211, %r330, -1;
	mul.wide.u32 	%rd127, %r211, 8;
	add.s64 	%rd129, %rd117, %rd127;
	ld.global.nc.u64 	%rd130, [%rd129];
	cvt.u32.u64 	%r212, %rd126;
	mov.b64 	%rd131, 4294967248;
	cvt.u32.u64 	%r213, %rd131;
	add.s32 	%r214, %r212, %r213;
	cvt.u32.u64 	%r215, %rd130;
	mad.lo.s32 	%r216, %r214, %r215, %r343;
	ld.global.s8 	%rd132, [%rd125+2];
	add.s32 	%r217, %r330, -2;
	mul.wide.u32 	%rd133, %r217, 8;
	add.s64 	%rd134, %rd117, %rd133;
	ld.global.nc.u64 	%rd135, [%rd134];
	cvt.u32.u64 	%r218, %rd132;
	add.s32 	%r219, %r218, %r213;
	cvt.u32.u64 	%r220, %rd135;
	mad.lo.s32 	%r221, %r219, %r220, %r216;
	ld.global.s8 	%rd136, [%rd125+3];
	add.s32 	%r222, %r330, -3;
	mul.wide.u32 	%rd137, %r222, 8;
	add.s64 	%rd138, %rd117, %rd137;
	ld.global.nc.u64 	%rd139, [%rd138];
	cvt.u32.u64 	%r223, %rd136;
	add.s32 	%r224, %r223, %r213;
	cvt.u32.u64 	%r225, %rd139;
	mad.lo.s32 	%r226, %r224, %r225, %r221;
	ld.global.s8 	%rd140, [%rd125+4];
	add.s32 	%r227, %r330, -4;
	mul.wide.u32 	%rd141, %r227, 8;
	add.s64 	%rd142, %rd117, %rd141;
	ld.global.nc.u64 	%rd143, [%rd142];
	cvt.u32.u64 	%r228, %rd140;
	add.s32 	%r229, %r228, %r213;
	cvt.u32.u64 	%r230, %rd143;
	mad.lo.s32 	%r231, %r229, %r230, %r226;
	ld.global.s8 	%rd144, [%rd125+5];
	add.s32 	%r232, %r330, -5;
	mul.wide.u32 	%rd145, %r232, 8;
	add.s64 	%rd146, %rd117, %rd145;
	ld.global.nc.u64 	%rd147, [%rd146];
	cvt.u32.u64 	%r233, %rd144;
	add.s32 	%r234, %r233, %r213;
	cvt.u32.u64 	%r235, %rd147;
	mad.lo.s32 	%r236, %r234, %r235, %r231;
	ld.global.s8 	%rd148, [%rd125+6];
	add.s32 	%r237, %r330, -6;
	mul.wide.u32 	%rd149, %r237, 8;
	add.s64 	%rd150, %rd117, %rd149;
	ld.global.nc.u64 	%rd151, [%rd150];
	cvt.u32.u64 	%r238, %rd148;
	add.s32 	%r239, %r238, %r213;
	cvt.u32.u64 	%r240, %rd151;
	mad.lo.s32 	%r241, %r239, %r240, %r236;
	ld.global.s8 	%rd152, [%rd125+7];
	add.s32 	%r242, %r330, -7;
	mul.wide.u32 	%rd153, %r242, 8;
	add.s64 	%rd154, %rd117, %rd153;
	ld.global.nc.u64 	%rd155, [%rd154];
	cvt.u32.u64 	%r243, %rd152;
	add.s32 	%r244, %r243, %r213;
	cvt.u32.u64 	%r245, %rd155;
	mad.lo.s32 	%r246, %r244, %r245, %r241;
	add.s32 	%r331, %r331, 8;
	ld.global.s8 	%rd156, [%rd125+8];
	add.s32 	%r330, %r330, -8;
	mul.wide.u32 	%rd157, %r330, 8;
	add.s64 	%rd158, %rd117, %rd157;
	ld.global.nc.u64 	%rd159, [%rd158];
	cvt.u32.u64 	%r247, %rd156;
	add.s32 	%r248, %r247, %r213;
	cvt.u32.u64 	%r249, %rd159;
	mad.lo.s32 	%r343, %r248, %r249, %r246;
	add.s32 	%r328, %r328, 8;
	setp.ne.s32 	%p22, %r328, %r75;
	@%p22 bra 	$L__BB2_43;
$L__BB2_44:
	setp.eq.s32 	%p23, %r74, 0;
	@%p23 bra 	$L__BB2_52;
	and.b32  	%r88, %r69, 3;
	setp.lt.u32 	%p24, %r74, 4;
	@%p24 bra 	$L__BB2_47;
	cvt.s64.s32 	%rd160, %r331;
	add.s64 	%rd161, %rd1, %rd160;
	ld.global.s8 	%rd162, [%rd161+1];
	add.s32 	%r251, %r330, -1;
	mul.wide.u32 	%rd163, %r251, 8;
	add.s64 	%rd165, %rd117, %rd163;
	ld.global.nc.u64 	%rd166, [%rd165];
	cvt.u32.u64 	%r252, %rd162;
	mov.b64 	%rd167, 4294967248;
	cvt.u32.u64 	%r253, %rd167;
	add.s32 	%r254, %r252, %r253;
	cvt.u32.u64 	%r255, %rd166;
	mad.lo.s32 	%r256, %r254, %r255, %r343;
	ld.global.s8 	%rd168, [%rd161+2];
	add.s32 	%r257, %r330, -2;
	mul.wide.u32 	%rd169, %r257, 8;
	add.s64 	%rd170, %rd117, %rd169;
	ld.global.nc.u64 	%rd171, [%rd170];
	cvt.u32.u64 	%r258, %rd168;
	add.s32 	%r259, %r258, %r253;
	cvt.u32.u64 	%r260, %rd171;
	mad.lo.s32 	%r261, %r259, %r260, %r256;
	ld.global.s8 	%rd172, [%rd161+3];
	add.s32 	%r262, %r330, -3;
	mul.wide.u32 	%rd173, %r262, 8;
	add.s64 	%rd174, %rd117, %rd173;
	ld.global.nc.u64 	%rd175, [%rd174];
	cvt.u32.u64 	%r263, %rd172;
	add.s32 	%r264, %r263, %r253;
	cvt.u32.u64 	%r265, %rd175;
	mad.lo.s32 	%r266, %r264, %r265, %r261;
	add.s32 	%r331, %r331, 4;
	ld.global.s8 	%rd176, [%rd161+4];
	add.s32 	%r330, %r330, -4;
	mul.wide.u32 	%rd177, %r330, 8;
	add.s64 	%rd178, %rd117, %rd177;
	ld.global.nc.u64 	%rd179, [%rd178];
	cvt.u32.u64 	%r267, %rd176;
	add.s32 	%r268, %r267, %r253;
	cvt.u32.u64 	%r269, %rd179;
	mad.lo.s32 	%r343, %r268, %r269, %r266;
$L__BB2_47:
	setp.eq.s32 	%p25, %r88, 0;
	@%p25 bra 	$L__BB2_52;
	setp.eq.s32 	%p26, %r88, 1;
	@%p26 bra 	$L__BB2_50;
	cvt.s64.s32 	%rd180, %r331;
	add.s64 	%rd181, %rd1, %rd180;
	ld.global.s8 	%rd182, [%rd181+1];
	add.s32 	%r271, %r330, -1;
	mul.wide.u32 	%rd183, %r271, 8;
	add.s64 	%rd185, %rd117, %rd183;
	ld.global.nc.u64 	%rd186, [%rd185];
	cvt.u32.u64 	%r272, %rd182;
	mov.b64 	%rd187, 4294967248;
	cvt.u32.u64 	%r273, %rd187;
	add.s32 	%r274, %r272, %r273;
	cvt.u32.u64 	%r275, %rd186;
	mad.lo.s32 	%r276, %r274, %r275, %r343;
	add.s32 	%r331, %r331, 2;
	ld.global.s8 	%rd188, [%rd181+2];
	add.s32 	%r330, %r330, -2;
	mul.wide.u32 	%rd189, %r330, 8;
	add.s64 	%rd190, %rd117, %rd189;
	ld.global.nc.u64 	%rd191, [%rd190];
	cvt.u32.u64 	%r277, %rd188;
	add.s32 	%r278, %r277, %r273;
	cvt.u32.u64 	%r279, %rd191;
	mad.lo.s32 	%r343, %r278, %r279, %r276;
$L__BB2_50:
	and.b32  	%r280, %r69, 1;
	setp.eq.b32 	%p27, %r280, 1;
	not.pred 	%p28, %p27;
	@%p28 bra 	$L__BB2_52;
	cvt.s64.s32 	%rd192, %r331;
	add.s64 	%rd193, %rd1, %rd192;
	ld.global.s8 	%rd194, [%rd193+1];
	add.s32 	%r281, %r330, -1;
	mul.wide.u32 	%rd195, %r281, 8;
	add.s64 	%rd197, %rd117, %rd195;
	ld.global.nc.u64 	%rd198, [%rd197];
	cvt.u32.u64 	%r282, %rd194;
	mov.b64 	%rd199, 4294967248;
	cvt.u32.u64 	%r283, %rd199;
	add.s32 	%r284, %r282, %r283;
	cvt.u32.u64 	%r285, %rd198;
	mad.lo.s32 	%r343, %r284, %r285, %r343;
$L__BB2_52:
	setp.gt.s32 	%p29, %r341, 0;
	@%p29 bra 	$L__BB2_33;
$L__BB2_53:
	add.u64 	%rd270, %SP, 0;
	add.u64 	%rd271, %SPL, 0;
	mov.u64 	%rd272, $str;
	cvta.global.u64 	%rd273, %rd272;
	{ // callseq 0, 0
	.param .b64 param0;
	st.param.b64 	[param0], %rd273;
	.param .b64 param1;
	st.param.b64 	[param1], 0;
	.param .b32 retval0;
	call.uni (retval0), 
	vprintf, 
	(
	param0, 
	param1
	);
	ld.param.b32 	%r287, [retval0];
	} // callseq 0
	st.local.u32 	[%rd271], %rd281;
	mov.u64 	%rd274, $str$1;
	cvta.global.u64 	%rd275, %rd274;
	{ // callseq 1, 0
	.param .b64 param0;
	st.param.b64 	[param0], %rd275;
	.param .b64 param1;
	st.param.b64 	[param1], %rd270;
	.param .b32 retval0;
	call.uni (retval0), 
	vprintf, 
	(
	param0, 
	param1
	);
	ld.param.b32 	%r289, [retval0];
	} // callseq 1
	ret;

}


// ===== COMPILED SASS (sm_100) =====

	.target	sm_100

	.elftype	@"ET_EXEC"


//--------------------- .note.nv.tkinfo           --------------------------
	.section	.note.nv.tkinfo,"",@"SHT_NOTE"
	.sectionflags	@"SHF_NOTE_NV_TKINFO"
	.tkinfo
        /*0018*/ 	.word	0x00000002
        /*0030*/ 	.string	""
        /*0030*/ 	.string	"ptxas"
        /*0030*/ 	.string	"Cuda compilation tools, release 13.0, V13.0.88"
        /*0030*/ 	.string	"Build cuda_13.0.r13.0/compiler.36424714_0"
        /*0030*/ 	.string	"-arch sm_100 -m 64 "



//--------------------- .note.nv.cuinfo           --------------------------
	.section	.note.nv.cuinfo,"",@"SHT_NOTE"
	.sectionflags	@"SHF_NOTE_NV_CUINFO"
        /*0018*/ 	.short	0x0002
        /*001a*/ 	.short	0x0064
        /*001c*/ 	.short	0x0082
	.zero		2


//--------------------- .nv.info                  --------------------------
	.section	.nv.info,"",@"SHT_CUDA_INFO"
	.align	4


	//----- nvinfo : EIATTR_REGCOUNT
	.align		4
        /*0000*/ 	.byte	0x04, 0x2f
        /*0002*/ 	.short	(.L_4 - .L_3)
	.align		4
.L_3:
        /*0004*/ 	.word	index@(_Z10compare_noPcS_PiS0_S0_i)
        /*0008*/ 	.word	0x00000020


	//----- nvinfo : EIATTR_FRAME_SIZE
	.align		4
.L_4:
        /*000c*/ 	.byte	0x04, 0x11
        /*000e*/ 	.short	(.L_6 - .L_5)
	.align		4
.L_5:
        /*0010*/ 	.word	index@(_Z10compare_noPcS_PiS0_S0_i)
        /*0014*/ 	.word	0x00000000


	//----- nvinfo : EIATTR_REGCOUNT
	.align		4
.L_6:
        /*0018*/ 	.byte	0x04, 0x2f
        /*001a*/ 	.short	(.L_8 - .L_7)
	.align		4
.L_7:
        /*001c*/ 	.word	index@(_Z3addPcS_PiS0_S0_i)
        /*0020*/ 	.word	0x00000020


	//----- nvinfo : EIATTR_FRAME_SIZE
	.align		4
.L_8:
        /*0024*/ 	.byte	0x04, 0x11
        /*0026*/ 	.short	(.L_10 - .L_9)
	.align		4
.L_9:
        /*0028*/ 	.word	index@(_Z3addPcS_PiS0_S0_i)
        /*002c*/ 	.word	0x00000000


	//----- nvinfo : EIATTR_REGCOUNT
	.align		4
.L_10:
        /*0030*/ 	.byte	0x04, 0x2f
        /*0032*/ 	.short	(.L_12 - .L_11)
	.align		4
.L_11:
        /*0034*/ 	.word	index@(_Z11hello_worldPcPii)
        /*0038*/ 	.word	0x00000020


	//----- nvinfo : EIATTR_FRAME_SIZE
	.align		4
.L_12:
        /*003c*/ 	.byte	0x04, 0x11
        /*003e*/ 	.short	(.L_14 - .L_13)
	.align		4
.L_13:
        /*0040*/ 	.word	index@(_Z11hello_worldPcPii)
        /*0044*/ 	.word	0x00000008


	//----- nvinfo : EIATTR_MIN_STACK_SIZE
	.align		4
.L_14:
        /*0048*/ 	.byte	0x04, 0x12
        /*004a*/ 	.short	(.L_16 - .L_15)
	.align		4
.L_15:
        /*004c*/ 	.word	index@(_Z11hello_worldPcPii)
        /*0050*/ 	.word	0x00000008


	//----- nvinfo : EIATTR_MIN_STACK_SIZE
	.align		4
.L_16:
        /*0054*/ 	.byte	0x04, 0x12
        /*0056*/ 	.short	(.L_18 - .L_17)
	.align		4
.L_17:
        /*0058*/ 	.word	index@(_Z3addPcS_PiS0_S0_i)
        /*005c*/ 	.word	0x00000000


	//----- nvinfo : EIATTR_MIN_STACK_SIZE
	.align		4
.L_18:
        /*0060*/ 	.byte	0x04, 0x12
        /*0062*/ 	.short	(.L_20 - .L_19)
	.align		4
.L_19:
        /*0064*/ 	.word	index@(_Z10compare_noPcS_PiS0_S0_i)
        /*0068*/ 	.word	0x00000000
.L_20:


//--------------------- .nv.compat                --------------------------
	.section	.nv.compat,"",@"SHT_CUDA_COMPAT_INFO"
	.align	4
        /*0000*/ 	.byte	0x02, 0x09, 0x00, 0x00, 0x02, 0x02, 0x01, 0x00, 0x02, 0x05, 0x05, 0x00, 0x03, 0x07, 0x01, 0x01
        /*0010*/ 	.byte	0x02, 0x03, 0x00, 0x00, 0x02, 0x06, 0x01, 0x00, 0x04, 0x0b, 0x08, 0x00, 0x09, 0x00, 0x00, 0x00
        /*0020*/ 	.byte	0x00, 0x00, 0x00, 0x00


//--------------------- .nv.info._Z11hello_worldPcPii --------------------------
	.section	.nv.info._Z11hello_worldPcPii,"",@"SHT_CUDA_INFO"
	.sectionflags	@""
	.align	4


	//----- nvinfo : EIATTR_CUDA_API_VERSION
	.align		4
        /*0000*/ 	.byte	0x04, 0x37
        /*0002*/ 	.short	(.L_22 - .L_21)
.L_21:
        /*0004*/ 	.word	0x00000082


	//----- nvinfo : EIATTR_KPARAM_INFO
	.align		4
.L_22:
        /*0008*/ 	.byte	0x04, 0x17
        /*000a*/ 	.short	(.L_24 - .L_23)
.L_23:
        /*000c*/ 	.word	0x00000000
        /*0010*/ 	.short	0x0002
        /*0012*/ 	.short	0x0010
        /*0014*/ 	.byte	0x00, 0xf0, 0x11, 0x00


	//----- nvinfo : EIATTR_KPARAM_INFO
	.align		4
.L_24:
        /*0018*/ 	.byte	0x04, 0x17
        /*001a*/ 	.short	(.L_26 - .L_25)
.L_25:
        /*001c*/ 	.word	0x00000000
        /*0020*/ 	.short	0x0001
        /*0022*/ 	.short	0x0008
        /*0024*/ 	.byte	0x00, 0xf5, 0x21, 0x00


	//----- nvinfo : EIATTR_KPARAM_INFO
	.align		4
.L_26:
        /*0028*/ 	.byte	0x04, 0x17
        /*002a*/ 	.short	(.L_28 - .L_27)
.L_27:
        /*002c*/ 	.word	0x00000000
        /*0030*/ 	.short	0x0000
        /*0032*/ 	.short	0x0000
        /*0034*/ 	.byte	0x00, 0xf5, 0x21, 0x00


	//----- nvinfo : EIATTR_SPARSE_MMA_MASK
	.align		4
.L_28:
        /*0038*/ 	.byte	0x03, 0x50
        /*003a*/ 	.short	0x0000


	//----- nvinfo : EIATTR_MAXREG_COUNT
	.align		4
        /*003c*/ 	.byte	0x03, 0x1b
        /*003e*/ 	.short	0x00ff


	//----- nvinfo : EIATTR_EXTERNS
	.align		4
        /*0040*/ 	.byte	0x04, 0x0f
        /*0042*/ 	.short	(.L_30 - .L_29)


	//   ....[0]....
	.align		4
.L_29:
        /*0044*/ 	.word	index@(vprintf)


	//----- nvinfo : EIATTR_MERCURY_ISA_VERSION
	.align		4
.L_30:
        /*0048*/ 	.byte	0x03, 0x5f
        /*004a*/ 	.short	0x0101


	//----- nvinfo : EIATTR_VRC_CTA_INIT_COUNT
	.align		4
        /*004c*/ 	.byte	0x02, 0x4a
	.zero		1
	.zero		1


	//----- nvinfo : EIATTR_SYSCALL_OFFSETS
	.align		4
        /*0050*/ 	.byte	0x04, 0x46
        /*0052*/ 	.short	(.L_32 - .L_31)


	//   ....[0]....
.L_31:
        /*0054*/ 	.word	0x00002340


	//   ....[1]....
        /*0058*/ 	.word	0x000023d0


	//----- nvinfo : EIATTR_EXIT_INSTR_OFFSETS
	.align		4
.L_32:
        /*005c*/ 	.byte	0x04, 0x1c
        /*005e*/ 	.short	(.L_34 - .L_33)


	//   ....[0]....
.L_33:
        /*0060*/ 	.word	0x000023e0


	//----- nvinfo : EIATTR_CBANK_PARAM_SIZE
	.align		4
.L_34:
        /*0064*/ 	.byte	0x03, 0x19
        /*0066*/ 	.short	0x0014


	//----- nvinfo : EIATTR_PARAM_CBANK
	.align		4
        /*0068*/ 	.byte	0x04, 0x0a
        /*006a*/ 	.short	(.L_36 - .L_35)
	.align		4
.L_35:
        /*006c*/ 	.word	index@(.nv.constant0._Z11hello_worldPcPii)
        /*0070*/ 	.short	0x0380
        /*0072*/ 	.short	0x0014


	//----- nvinfo : EIATTR_SW_WAR
	.align		4
.L_36:
        /*0074*/ 	.byte	0x04, 0x36
        /*0076*/ 	.short	(.L_38 - .L_37)
.L_37:
        /*0078*/ 	.word	0x00000008
.L_38:


//--------------------- .nv.info._Z3addPcS_PiS0_S0_i --------------------------
	.section	.nv.info._Z3addPcS_PiS0_S0_i,"",@"SHT_CUDA_INFO"
	.sectionflags	@""
	.align	4


	//----- nvinfo : EIATTR_CUDA_API_VERSION
	.align		4
        /*0000*/ 	.byte	0x04, 0x37
        /*0002*/ 	.short	(.L_40 - .L_39)
.L_39:
        /*0004*/ 	.word	0x00000082


	//----- nvinfo : EIATTR_KPARAM_INFO
	.align		4
.L_40:
        /*0008*/ 	.byte	0x04, 0x17
        /*000a*/ 	.short	(.L_42 - .L_41)
.L_41:
        /*000c*/ 	.word	0x00000000
        /*0010*/ 	.short	0x0005
        /*0012*/ 	.short	0x0028
        /*0014*/ 	.byte	0x00, 0xf0, 0x11, 0x00


	//----- nvinfo : EIATTR_KPARAM_INFO
	.align		4
.L_42:
        /*0018*/ 	.byte	0x04, 0x17
        /*001a*/ 	.short	(.L_44 - .L_43)
.L_43:
        /*001c*/ 	.word	0x00000000
        /*0020*/ 	.short	0x0004
        /*0022*/ 	.short	0x0020
        /*0024*/ 	.byte	0x00, 0xf5, 0x21, 0x00


	//----- nvinfo : EIATTR_KPARAM_INFO
	.align		4
.L_44:
        /*0028*/ 	.byte	0x04, 0x17
        /*002a*/ 	.short	(.L_46 - .L_45)
.L_45:
        /*002c*/ 	.word	0x00000000
        /*0030*/ 	.short	0x0003
        /*0032*/ 	.short	0x0018
        /*0034*/ 	.byte	0x00, 0xf5, 0x21, 0x00


	//----- nvinfo : EIATTR_KPARAM_INFO
	.align		4
.L_46:
        /*0038*/ 	.byte	0x04, 0x17
        /*003a*/ 	.short	(.L_48 - .L_47)
.L_47:
        /*003c*/ 	.word	0x00000000
        /*0040*/ 	.short	0x0002
        /*0042*/ 	.short	0x0010
        /*0044*/ 	.byte	0x00, 0xf5, 0x21, 0x00


	//----- nvinfo : EIATTR_KPARAM_INFO
	.align		4
.L_48:
        /*0048*/ 	.byte	0x04, 0x17
        /*004a*/ 	.short	(.L_50 - .L_49)
.L_49:
        /*004c*/ 	.word	0x00000000
        /*0050*/ 	.short	0x0001
        /*0052*/ 	.short	0x0008
        /*0054*/ 	.byte	0x00, 0xf5, 0x21, 0x00


	//----- nvinfo : EIATTR_KPARAM_INFO
	.align		4
.L_50:
        /*0058*/ 	.byte	0x04, 0x17
        /*005a*/ 	.short	(.L_52 - .L_51)
.L_51:
        /*005c*/ 	.word	0x00000000
        /*0060*/ 	.short	0x0000
        /*0062*/ 	.short	0x0000
        /*0064*/ 	.byte	0x00, 0xf5, 0x21, 0x00


	//----- nvinfo : EIATTR_SPARSE_MMA_MASK
	.align		4
.L_52:
        /*0068*/ 	.byte	0x03, 0x50
        /*006a*/ 	.short	0x0000


	//----- nvinfo : EIATTR_MAXREG_COUNT
	.align		4
        /*006c*/ 	.byte	0x03, 0x1b
        /*006e*/ 	.short	0x00ff


	//----- nvinfo : EIATTR_MERCURY_ISA_VERSION
	.align		4
        /*0070*/ 	.byte	0x03, 0x5f
        /*0072*/ 	.short	0x0101


	//----- nvinfo : EIATTR_VRC_CTA_INIT_COUNT
	.align		4
        /*0074*/ 	.byte	0x02, 0x4a
	.zero		1
	.zero		1


	//----- nvinfo : EIATTR_EXIT_INSTR_OFFSETS
	.align		4
        /*0078*/ 	.byte	0x04, 0x1c
        /*007a*/ 	.short	(.L_54 - .L_53)


	//   ....[0]....
.L_53:
        /*007c*/ 	.word	0x00000070


	//   ....[1]....
        /*0080*/ 	.word	0x00004830


	//----- nvinfo : EIATTR_CRS_STACK_SIZE
	.align		4
.L_54:
        /*0084*/ 	.byte	0x04, 0x1e
        /*0086*/ 	.short	(.L_56 - .L_55)
.L_55:
        /*0088*/ 	.word	0x00000000


	//----- nvinfo : EIATTR_CBANK_PARAM_SIZE
	.align		4
.L_56:
        /*008c*/ 	.byte	0x03, 0x19
        /*008e*/ 	.short	0x002c


	//----- nvinfo : EIATTR_PARAM_CBANK
	.align		4
        /*0090*/ 	.byte	0x04, 0x0a
        /*0092*/ 	.short	(.L_58 - .L_57)
	.align		4
.L_57:
        /*0094*/ 	.word	index@(.nv.constant0._Z3addPcS_PiS0_S0_i)
        /*0098*/ 	.short	0x0380
        /*009a*/ 	.short	0x002c


	//----- nvinfo : EIATTR_SW_WAR
	.align		4
.L_58:
        /*009c*/ 	.byte	0x04, 0x36
        /*009e*/ 	.short	(.L_60 - .L_59)
.L_59:
        /*00a0*/ 	.word	0x00000008
.L_60:


//--------------------- .nv.info._Z10compare_noPcS_PiS0_S0_i --------------------------
	.section	.nv.info._Z10compare_noPcS_PiS0_S0_i,"",@"SHT_CUDA_INFO"
	.sectionflags	@""
	.align	4


	//----- nvinfo : EIATTR_CUDA_API_VERSION
	.align		4
        /*0000*/ 	.byte	0x04, 0x37
        /*0002*/ 	.short	(.L_62 - .L_61)
.L_61:
        /*0004*/ 	.word	0x00000082


	//----- nvinfo : EIATTR_KPARAM_INFO
	.align		4
.L_62:
        /*0008*/ 	.byte	0x04, 0x17
        /*000a*/ 	.short	(.L_64 - .L_63)
.L_63:
        /*000c*/ 	.word	0x00000000
        /*0010*/ 	.short	0x0005
        /*0012*/ 	.short	0x0028
        /*0014*/ 	.byte	0x00, 0xf0, 0x11, 0x00


	//----- nvinfo : EIATTR_KPARAM_INFO
	.align		4
.L_64:
        /*0018*/ 	.byte	0x04, 0x17
        /*001a*/ 	.short	(.L_66 - .L_65)
.L_65:
        /*001c*/ 	.word	0x00000000
        /*0020*/ 	.short	0x0004
        /*0022*/ 	.short	0x0020
        /*0024*/ 	.byte	0x00, 0xf5, 0x21, 0x00


	//----- nvinfo : EIATTR_KPARAM_INFO
	.align		4
.L_66:
        /*0028*/ 	.byte	0x04, 0x17
        /*002a*/ 	.short	(.L_68 - .L_67)
.L_67:
        /*002c*/ 	.word	0x00000000
        /*0030*/ 	.short	0x0003
        /*0032*/ 	.short	0x0018
        /*0034*/ 	.byte	0x00, 0xf5, 0x21, 0x00


	//----- nvinfo : EIATTR_KPARAM_INFO
	.align		4
.L_68:
        /*0038*/ 	.byte	0x04, 0x17
        /*003a*/ 	.short	(.L_70 - .L_69)
.L_69:
        /*003c*/ 	.word	0x00000000
        /*0040*/ 	.short	0x0002
        /*0042*/ 	.short	0x0010
        /*0044*/ 	.byte	0x00, 0xf5, 0x21, 0x00


	//----- nvinfo : EIATTR_KPARAM_INFO
	.align		4
.L_70:
        /*0048*/ 	.byte	0x04, 0x17
        /*004a*/ 	.short	(.L_72 - .L_71)
.L_71:
        /*004c*/ 	.word	0x00000000
        /*0050*/ 	.short	0x0001
        /*0052*/ 	.short	0x0008
        /*0054*/ 	.byte	0x00, 0xf5, 0x21, 0x00


	//----- nvinfo : EIATTR_KPARAM_INFO
	.align		4
.L_72:
        /*0058*/ 	.byte	0x04, 0x17
        /*005a*/ 	.short	(.L_74 - .L_73)
.L_73:
        /*005c*/ 	.word	0x00000000
        /*0060*/ 	.short	0x0000
        /*0062*/ 	.short	0x0000
        /*0064*/ 	.byte	0x00, 0xf5, 0x21, 0x00


	//----- nvinfo : EIATTR_SPARSE_MMA_MASK
	.align		4
.L_74:
        /*0068*/ 	.byte	0x03, 0x50
        /*006a*/ 	.short	0x0000


	//----- nvinfo : EIATTR_MAXREG_COUNT
	.align		4
        /*006c*/ 	.byte	0x03, 0x1b
        /*006e*/ 	.short	0x00ff


	//----- nvinfo : EIATTR_MERCURY_ISA_VERSION
	.align		4
        /*0070*/ 	.byte	0x03, 0x5f
        /*0072*/ 	.short	0x0101


	//----- nvinfo : EIATTR_VRC_CTA_INIT_COUNT
	.align		4
        /*0074*/ 	.byte	0x02, 0x4a
	.zero		1
	.zero		1


	//----- nvinfo : EIATTR_EXIT_INSTR_OFFSETS
	.align		4
        /*0078*/ 	.byte	0x04, 0x1c
        /*007a*/ 	.short	(.L_76 - .L_75)


	//   ....[0]....
.L_75:
        /*007c*/ 	.word	0x00000070


	//   ....[1]....
        /*0080*/ 	.word	0x00001b70


	//----- nvinfo : EIATTR_CRS_STACK_SIZE
	.align		4
.L_76:
        /*0084*/ 	.byte	0x04, 0x1e
        /*0086*/ 	.short	(.L_78 - .L_77)
.L_77:
        /*0088*/ 	.word	0x00000000


	//----- nvinfo : EIATTR_CBANK_PARAM_SIZE
	.align		4
.L_78:
        /*008c*/ 	.byte	0x03, 0x19
        /*008e*/ 	.short	0x002c


	//----- nvinfo : EIATTR_PARAM_CBANK
	.align		4
        /*0090*/ 	.byte	0x04, 0x0a
        /*0092*/ 	.short	(.L_80 - .L_79)
	.align		4
.L_79:
        /*0094*/ 	.word	index@(.nv.constant0._Z10compare_noPcS_PiS0_S0_i)
        /*0098*/ 	.short	0x0380
        /*009a*/ 	.short	0x002c


	//----- nvinfo : EIATTR_SW_WAR
	.align		4
.L_80:
        /*009c*/ 	.byte	0x04, 0x36
        /*009e*/ 	.short	(.L_82 - .L_81)
.L_81:
        /*00a0*/ 	.word	0x00000008
.L_82:


//--------------------- .nv.callgraph             --------------------------
	.section	.nv.callgraph,"",@"SHT_CUDA_CALLGRAPH"
	.align	4
	.sectionentsize	8
	.align		4
        /*0000*/ 	.word	0x00000000
	.align		4
        /*0004*/ 	.word	0xffffffff
	.align		4
        /*0008*/ 	.word	index@(_Z11hello_worldPcPii)
	.align		4
        /*000c*/ 	.word	index@(vprintf)
	.align		4
        /*0010*/ 	.word	0x00000000
	.align		4
        /*0014*/ 	.word	0xfffffffe
	.align		4
        /*0018*/ 	.word	0x00000000
	.align		4
        /*001c*/ 	.word	0xfffffffd
	.align		4
        /*0020*/ 	.word	0x00000000
	.align		4
        /*0024*/ 	.word	0xfffffffc


//--------------------- .nv.constant4             --------------------------
	.section	.nv.constant4,"a",@progbits
	.align	8
	.align		8
.nv.constant4:
        /*0000*/ 	.dword	vprintf
	.align		8
        /*0008*/ 	.dword	_ZZ10pow10_fastiE5pow10
	.align		8
        /*0010*/ 	.dword	$str
	.align		8
        /*0018*/ 	.dword	$str$1


//--------------------- .text._Z11hello_worldPcPii --------------------------
	.section	.text._Z11hello_worldPcPii,"ax",@progbits
	.align	128
        .global         _Z11hello_worldPcPii
        .type           _Z11hello_worldPcPii,@function
        .size           _Z11hello_worldPcPii,(.L_x_120 - _Z11hello_worldPcPii)
        .other          _Z11hello_worldPcPii,@"STO_CUDA_ENTRY STV_DEFAULT"
_Z11hello_worldPcPii:
.text._Z11hello_worldPcPii:
[----:B------:R-:W0:Y:S08]  /*0000*/  LDC R1, c[0x0][0x37c] ;  /* 0x0000df00ff017b82 */ /* 0x000e300000000800 */
[----:B------:R-:W1:Y:S01]  /*0010*/  LDC R3, c[0x0][0x390] ;  /* 0x0000e400ff037b82 */ /* 0x000e620000000800 */
[----:B------:R-:W2:Y:S01]  /*0020*/  LDCU.64 UR6, c[0x0][0x358] ;  /* 0x00006b00ff0677ac */ /* 0x000ea20008000a00 */
[----:B0-----:R-:W-:-:S06]  /*0030*/  IADD3 R1, PT, PT, R1, -0x8, RZ ;  /* 0xfffffff801017810 */ /* 0x001fcc0007ffe0ff */
[----:B------:R-:W0:Y:S08]  /*0040*/  LDC.64 R8, c[0x0][0x388] ;  /* 0x0000e200ff087b82 */ /* 0x000e300000000a00 */
[----:B------:R-:W3:Y:S01]  /*0050*/  LDC.64 R10, c[0x0][0x380] ;  /* 0x0000e000ff0a7b82 */ /* 0x000ee20000000a00 */
[----:B-1----:R-:W-:-:S04]  /*0060*/  IMAD R3, R3, 0x3, RZ ;  /* 0x0000000303037824 */ /* 0x002fc800078e02ff */
[----:B0-----:R-:W-:-:S05]  /*0070*/  IMAD.WIDE R8, R3, 0x4, R8 ;  /* 0x0000000403087825 */ /* 0x001fca00078e0208 */
[----:B--2---:R-:W3:Y:S01]  /*0080*/  LDG.E R4, desc[UR6][R8.64] ;  /* 0x0000000608047981 */ /* 0x004ee2000c1e1900 */
[----:B------:R-:W0:Y:S01]  /*0090*/  LDCU UR4, c[0x0][0x2f8] ;  /* 0x00005f00ff0477ac */ /* 0x000e220008000800 */
[----:B------:R-:W1:Y:S01]  /*00a0*/  LDCU UR8, c[0x0][0x390] ;  /* 0x00007200ff0877ac */ /* 0x000e620008000800 */
[----:B------:R-:W2:Y:S01]  /*00b0*/  LDCU UR5, c[0x0][0x2fc] ;  /* 0x00005f80ff0577ac */ /* 0x000ea20008000800 */
[----:B---3--:R-:W-:-:S04]  /*00c0*/  IADD3 R12, P0, PT, R4, R10, RZ ;  /* 0x0000000a040c7210 */ /* 0x008fc80007f1e0ff */
[----:B------:R-:W-:-:S05]  /*00d0*/  LEA.HI.X.SX32 R13, R4, R11, 0x1, P0 ;  /* 0x0000000b040d7211 */ /* 0x000fca00000f0eff */
[----:B------:R-:W3:Y:S01]  /*00e0*/  LDG.E.S8 R12, desc[UR6][R12.64] ;  /* 0x000000060c0c7981 */ /* 0x000ee2000c1e1300 */
[----:B0-----:R-:W-:Y:S01]  /*00f0*/  IADD3 R2, P0, PT, R1, UR4, RZ ;  /* 0x0000000401027c10 */ /* 0x001fe2000ff1e0ff */
[----:B------:R-:W-:Y:S02]  /*0100*/  HFMA2 R3, -RZ, RZ, 0, 0 ;  /* 0x00000000ff037431 */ /* 0x000fe400000001ff */
[----:B-1----:R-:W-:Y:S01]  /*0110*/  IMAD.U32 R6, RZ, RZ, UR8 ;  /* 0x00000008ff067e24 */ /* 0x002fe2000f8e00ff */
[----:B------:R-:W-:Y:S02]  /*0120*/  MOV R7, R4 ;  /* 0x0000000400077202 */ /* 0x000fe40000000f00 */
[----:B--2---:R-:W-:Y:S01]  /*0130*/  IADD3.X R16, PT, PT, RZ, UR5, RZ, P0, !PT ;  /* 0x00000005ff107c10 */ /* 0x004fe200087fe4ff */
[----:B---3--:R-:W-:-:S07]  /*0140*/  VIADD R0, R12, 0xffffffd0 ;  /* 0xffffffd00c007836 */ /* 0x008fce0000000000 */
.L_x_0:
[----:B------:R-:W-:-:S04]  /*0150*/  IADD3 R12, P0, PT, R7, R10, RZ ;  /* 0x0000000a070c7210 */ /* 0x000fc80007f1e0ff */
[----:B------:R-:W-:-:S05]  /*0160*/  LEA.HI.X.SX32 R13, R7, R11, 0x1, P0 ;  /* 0x0000000b070d7211 */ /* 0x000fca00000f0eff */
[----:B------:R-:W2:Y:S01]  /*0170*/  LDG.E.U8 R12, desc[UR6][R12.64+0x1] ;  /* 0x000001060c0c7981 */ /* 0x000ea2000c1e1100 */
[----:B------:R-:W-:Y:S01]  /*0180*/  MOV R5, R3 ;  /* 0x0000000300057202 */ /* 0x000fe20000000f00 */
[----:B------:R-:W-:Y:S01]  /*0190*/  VIADD R3, R3, 0x1 ;  /* 0x0000000103037836 */ /* 0x000fe20000000000 */
[----:B------:R-:W-:Y:S02]  /*01a0*/  IADD3 R7, PT, PT, R7, 0x1, RZ ;  /* 0x0000000107077810 */ /* 0x000fe40007ffe0ff */
[----:B--2---:R-:W-:-:S13]  /*01b0*/  ISETP.NE.AND P0, PT, R12, 0x45, PT ;  /* 0x000000450c00780c */ /* 0x004fda0003f05270 */
[----:B------:R-:W-:Y:S05]  /*01c0*/  @P0 BRA `(.L_x_0) ;  /* 0xfffffffc00e00947 */ /* 0x000fea000383ffff */
[----:B------:R-:W-:Y:S01]  /*01d0*/  ISETP.NE.AND P0, PT, R5, RZ, PT ;  /* 0x000000ff0500720c */ /* 0x000fe20003f05270 */
[----:B------:R-:W-:-:S12]  /*01e0*/  HFMA2 R17, -RZ, RZ, 0, 0 ;  /* 0x00000000ff117431 */ /* 0x000fd800000001ff */
[----:B------:R-:W-:Y:S05]  /*01f0*/  @!P0 BRA `(.L_x_1) ;  /* 0x0000000800048947 */ /* 0x000fea0003800000 */
[C---:B------:R-:W-:Y:S01]  /*0200*/  ISETP.GE.U32.AND P1, PT, R5.reuse, 0x8, PT ;  /* 0x000000080500780c */ /* 0x040fe20003f26070 */
[----:B------:R-:W-:Y:S01]  /*0210*/  IMAD.MOV.U32 R3, RZ, RZ, R5 ;  /* 0x000000ffff037224 */ /* 0x000fe200078e0005 */
[----:B------:R-:W-:Y:S02]  /*0220*/  LOP3.LUT R25, R5, 0x7, RZ, 0xc0, !PT ;  /* 0x0000000705197812 */ /* 0x000fe400078ec0ff */
[----:B------:R-:W-:Y:S02]  /*0230*/  MOV R17, RZ ;  /* 0x000000ff00117202 */ /* 0x000fe40000000f00 */
[----:B------:R-:W-:Y:S02]  /*0240*/  ISETP.NE.AND P0, PT, R25, RZ, PT ;  /* 0x000000ff1900720c */ /* 0x000fe40003f05270 */
[----:B------:R-:W-:-:S05]  /*0250*/  MOV R7, R4 ;  /* 0x0000000400077202 */ /* 0x000fca0000000f00 */
[----:B------:R-:W-:Y:S06]  /*0260*/  @!P1 BRA `(.L_x_2) ;  /* 0x0000000000f09947 */ /* 0x000fec0003800000 */
[----:B------:R-:W-:Y:S01]  /*0270*/  LOP3.LUT R24, R5, 0x7ffffff8, RZ, 0xc0, !PT ;  /* 0x7ffffff805187812 */ /* 0x000fe200078ec0ff */
[----:B------:R-:W-:Y:S01]  /*0280*/  IMAD.MOV.U32 R3, RZ, RZ, R5 ;  /* 0x000000ffff037224 */ /* 0x000fe200078e0005 */
[----:B------:R-:W-:Y:S01]  /*0290*/  MOV R17, RZ ;  /* 0x000000ff00117202 */ /* 0x000fe20000000f00 */
[----:B------:R-:W-:Y:S01]  /*02a0*/  UMOV UR4, URZ ;  /* 0x000000ff00047c82 */ /* 0x000fe20008000000 */
[----:B------:R-:W-:-:S07]  /*02b0*/  MOV R7, R4 ;  /* 0x0000000400077202 */ /* 0x000fce0000000f00 */
.L_x_3:
[----:B------:R-:W0:Y:S01]  /*02c0*/  LDC.64 R12, c[0x4][0x8] ;  /* 0x01000200ff0c7b82 */ /* 0x000e220000000a00 */
[----:B------:R-:W-:Y:S02]  /*02d0*/  IADD3 R14, P1, PT, R7, R10, RZ ;  /* 0x0000000a070e7210 */ /* 0x000fe40007f3e0ff */
[----:B------:R-:W-:Y:S02]  /*02e0*/  IADD3 R21, PT, PT, R3, -0x1, RZ ;  /* 0xffffffff03157810 */ /* 0x000fe40007ffe0ff */
[----:B------:R-:W-:-:S05]  /*02f0*/  LEA.HI.X.SX32 R15, R7, R11, 0x1, P1 ;  /* 0x0000000b070f7211 */ /* 0x000fca00008f0eff */
[----:B------:R-:W2:Y:S01]  /*0300*/  LDG.E.S8 R18, desc[UR6][R14.64+0x1] ;  /* 0x000001060e127981 */ /* 0x000ea2000c1e1300 */
[C---:B------:R-:W-:Y:S01]  /*0310*/  VIADD R19, R3.reuse, 0xfffffffe ;  /* 0xfffffffe03137836 */ /* 0x040fe20000000000 */
[C---:B------:R-:W-:Y:S02]  /*0320*/  IADD3 R23, PT, PT, R3.reuse, -0x3, RZ ;  /* 0xfffffffd03177810 */ /* 0x040fe40007ffe0ff */
[----:B------:R-:W3:Y:S01]  /*0330*/  LDG.E.S8 R26, desc[UR6][R14.64+0x2] ;  /* 0x000002060e1a7981 */ /* 0x000ee2000c1e1300 */
[----:B------:R-:W-:-:S03]  /*0340*/  VIADD R29, R3, 0xfffffffc ;  /* 0xfffffffc031d7836 */ /* 0x000fc60000000000 */
[----:B------:R-:W4:Y:S04]  /*0350*/  LDG.E.S8 R27, desc[UR6][R14.64+0x3] ;  /* 0x000003060e1b7981 */ /* 0x000f28000c1e1300 */
[----:B------:R-:W5:Y:S01]  /*0360*/  LDG.E.S8 R28, desc[UR6][R14.64+0x4] ;  /* 0x000004060e1c7981 */ /* 0x000f62000c1e1300 */
[----:B0-----:R-:W-:-:S06]  /*0370*/  IMAD.WIDE.U32 R20, R21, 0x8, R12 ;  /* 0x0000000815147825 */ /* 0x001fcc00078e000c */
[----:B------:R-:W3:Y:S01]  /*0380*/  LDG.E.CONSTANT R20, desc[UR6][R20.64] ;  /* 0x0000000614147981 */ /* 0x000ee2000c1e9900 */
[----:B--2---:R-:W-:Y:S01]  /*0390*/  IADD3 R22, PT, PT, R18, -0x30, RZ ;  /* 0xffffffd012167810 */ /* 0x004fe20007ffe0ff */
[----:B------:R-:W-:-:S06]  /*03a0*/  IMAD.WIDE.U32 R18, R19, 0x8, R12 ;  /* 0x0000000813127825 */ /* 0x000fcc00078e000c */
[----:B------:R-:W2:Y:S01]  /*03b0*/  LDG.E.CONSTANT R18, desc[UR6][R18.64] ;  /* 0x0000000612127981 */ /* 0x000ea2000c1e9900 */
[----:B---3--:R-:W-:Y:S02]  /*03c0*/  IMAD R17, R20, R22, R17 ;  /* 0x0000001614117224 */ /* 0x008fe400078e0211 */
[----:B------:R-:W-:-:S04]  /*03d0*/  IMAD.WIDE.U32 R22, R23, 0x8, R12 ;  /* 0x0000000817167825 */ /* 0x000fc800078e000c */
[----:B------:R-:W-:Y:S02]  /*03e0*/  IMAD.WIDE.U32 R20, R29, 0x8, R12 ;  /* 0x000000081d147825 */ /* 0x000fe400078e000c */
[----:B------:R0:W3:Y:S04]  /*03f0*/  LDG.E.CONSTANT R22, desc[UR6][R22.64] ;  /* 0x0000000616167981 */ /* 0x0000e8000c1e9900 */
[----:B------:R-:W3:Y:S01]  /*0400*/  LDG.E.CONSTANT R20, desc[UR6][R20.64] ;  /* 0x0000000614147981 */ /* 0x000ee2000c1e9900 */
[----:B------:R-:W-:Y:S02]  /*0410*/  IADD3 R26, PT, PT, R26, -0x30, RZ ;  /* 0xffffffd01a1a7810 */ /* 0x000fe40007ffe0ff */
[----:B----4-:R-:W-:Y:S01]  /*0420*/  IADD3 R27, PT, PT, R27, -0x30, RZ ;  /* 0xffffffd01b1b7810 */ /* 0x010fe20007ffe0ff */
[C---:B------:R-:W-:Y:S01]  /*0430*/  VIADD R29, R3.reuse, 0xfffffffb ;  /* 0xfffffffb031d7836 */ /* 0x040fe20000000000 */
[----:B-----5:R-:W-:Y:S01]  /*0440*/  IADD3 R28, PT, PT, R28, -0x30, RZ ;  /* 0xffffffd01c1c7810 */ /* 0x020fe20007ffe0ff */
[----:B0-----:R-:W-:-:S02]  /*0450*/  VIADD R23, R3, 0xfffffff9 ;  /* 0xfffffff903177836 */ /* 0x001fc40000000000 */
[----:B--2---:R-:W-:Y:S02]  /*0460*/  IMAD R17, R18, R26, R17 ;  /* 0x0000001a12117224 */ /* 0x004fe400078e0211 */
[----:B------:R-:W-:Y:S01]  /*0470*/  IMAD.WIDE.U32 R18, R29, 0x8, R12 ;  /* 0x000000081d127825 */ /* 0x000fe200078e000c */
[----:B------:R-:W2:Y:S04]  /*0480*/  LDG.E.S8 R26, desc[UR6][R14.64+0x5] ;  /* 0x000005060e1a7981 */ /* 0x000ea8000c1e1300 */
[----:B------:R-:W4:Y:S04]  /*0490*/  LDG.E.S8 R29, desc[UR6][R14.64+0x8] ;  /* 0x000008060e1d7981 */ /* 0x000f28000c1e1300 */
[----:B------:R-:W5:Y:S01]  /*04a0*/  LDG.E.CONSTANT R18, desc[UR6][R18.64] ;  /* 0x0000000612127981 */ /* 0x000f62000c1e9900 */
[----:B---3--:R-:W-:Y:S01]  /*04b0*/  IMAD R17, R22, R27, R17 ;  /* 0x0000001b16117224 */ /* 0x008fe200078e0211 */
[----:B------:R-:W-:-:S03]  /*04c0*/  IADD3 R27, PT, PT, R3, -0x6, RZ ;  /* 0xfffffffa031b7810 */ /* 0x000fc60007ffe0ff */
[----:B------:R-:W-:Y:S02]  /*04d0*/  IMAD R17, R20, R28, R17 ;  /* 0x0000001c14117224 */ /* 0x000fe400078e0211 */
[--C-:B------:R-:W-:Y:S01]  /*04e0*/  IMAD.WIDE.U32 R20, R27, 0x8, R12.reuse ;  /* 0x000000081b147825 */ /* 0x100fe200078e000c */
[----:B------:R-:W-:Y:S01]  /*04f0*/  IADD3 R3, PT, PT, R3, -0x8, RZ ;  /* 0xfffffff803037810 */ /* 0x000fe20007ffe0ff */
[----:B------:R-:W3:Y:S02]  /*0500*/  LDG.E.S8 R27, desc[UR6][R14.64+0x6] ;  /* 0x000006060e1b7981 */ /* 0x000ee4000c1e1300 */
[--C-:B------:R-:W-:Y:S02]  /*0510*/  IMAD.WIDE.U32 R22, R23, 0x8, R12.reuse ;  /* 0x0000000817167825 */ /* 0x100fe400078e000c */
[----:B------:R-:W3:Y:S02]  /*0520*/  LDG.E.S8 R28, desc[UR6][R14.64+0x7] ;  /* 0x000007060e1c7981 */ /* 0x000ee4000c1e1300 */
[----:B------:R-:W-:-:S02]  /*0530*/  IMAD.WIDE.U32 R12, R3, 0x8, R12 ;  /* 0x00000008030c7825 */ /* 0x000fc400078e000c */
[----:B------:R-:W3:Y:S04]  /*0540*/  LDG.E.CONSTANT R20, desc[UR6][R20.64] ;  /* 0x0000000614147981 */ /* 0x000ee8000c1e9900 */
[----:B------:R-:W3:Y:S04]  /*0550*/  LDG.E.CONSTANT R22, desc[UR6][R22.64] ;  /* 0x0000000616167981 */ /* 0x000ee8000c1e9900 */
[----:B------:R-:W3:Y:S01]  /*0560*/  LDG.E.CONSTANT R12, desc[UR6][R12.64] ;  /* 0x000000060c0c7981 */ /* 0x000ee2000c1e9900 */
[----:B------:R-:W-:-:S06]  /*0570*/  UIADD3 UR4, UPT, UPT, UR4, 0x8, URZ ;  /* 0x0000000804047890 */ /* 0x000fcc000fffe0ff */
[----:B------:R-:W-:Y:S01]  /*0580*/  ISETP.NE.AND P1, PT, R24, UR4, PT ;  /* 0x0000000418007c0c */ /* 0x000fe2000bf25270 */
[----:B------:R-:W-:Y:S01]  /*0590*/  VIADD R7, R7, 0x8 ;  /* 0x0000000807077836 */ /* 0x000fe20000000000 */
[----:B--2---:R-:W-:-:S05]  /*05a0*/  IADD3 R26, PT, PT, R26, -0x30, RZ ;  /* 0xffffffd01a1a7810 */ /* 0x004fca0007ffe0ff */
[----:B-----5:R-:W-:Y:S01]  /*05b0*/  IMAD R17, R18, R26, R17 ;  /* 0x0000001a12117224 */ /* 0x020fe200078e0211 */
[----:B----4-:R-:W-:Y:S01]  /*05c0*/  IADD3 R29, PT, PT, R29, -0x30, RZ ;  /* 0xffffffd01d1d7810 */ /* 0x010fe20007ffe0ff */
[----:B---3--:R-:W-:Y:S01]  /*05d0*/  VIADD R27, R27, 0xffffffd0 ;  /* 0xffffffd01b1b7836 */ /* 0x008fe20000000000 */
[----:B------:R-:W-:-:S03]  /*05e0*/  IADD3 R28, PT, PT, R28, -0x30, RZ ;  /* 0xffffffd01c1c7810 */ /* 0x000fc60007ffe0ff */
[----:B------:R-:W-:-:S04]  /*05f0*/  IMAD R17, R20, R27, R17 ;  /* 0x0000001b14117224 */ /* 0x000fc800078e0211 */
[----:B------:R-:W-:-:S04]  /*0600*/  IMAD R17, R22, R28, R17 ;  /* 0x0000001c16117224 */ /* 0x000fc800078e0211 */
[----:B------:R-:W-:Y:S01]  /*0610*/  IMAD R17, R12, R29, R17 ;  /* 0x0000001d0c117224 */ /* 0x000fe200078e0211 */
[----:B------:R-:W-:Y:S06]  /*0620*/  @P1 BRA `(.L_x_3) ;  /* 0xfffffffc00241947 */ /* 0x000fec000383ffff */
.L_x_2:
[----:B------:R-:W-:Y:S05]  /*0630*/  @!P0 BRA `(.L_x_1) ;  /* 0x0000000000f48947 */ /* 0x000fea0003800000 */
[----:B------:R-:W-:Y:S02]  /*0640*/  ISETP.GE.U32.AND P0, PT, R25, 0x4, PT ;  /* 0x000000041900780c */ /* 0x000fe40003f06070 */
[----:B------:R-:W-:-:S04]  /*0650*/  LOP3.LUT R26, R5, 0x3, RZ, 0xc0, !PT ;  /* 0x00000003051a7812 */ /* 0x000fc800078ec0ff */
[----:B------:R-:W-:-:S07]  /*0660*/  ISETP.NE.AND P1, PT, R26, RZ, PT ;  /* 0x000000ff1a00720c */ /* 0x000fce0003f25270 */
[----:B------:R-:W-:Y:S06]  /*0670*/  @!P0 BRA `(.L_x_4) ;  /* 0x0000000000708947 */ /* 0x000fec0003800000 */
[----:B------:R-:W0:Y:S01]  /*0680*/  LDC.64 R12, c[0x4][0x8] ;  /* 0x01000200ff0c7b82 */ /* 0x000e220000000a00 */
[----:B------:R-:W-:Y:S02]  /*0690*/  IADD3 R20, P0, PT, R7, R10, RZ ;  /* 0x0000000a07147210 */ /* 0x000fe40007f1e0ff */
[----:B------:R-:W-:Y:S02]  /*06a0*/  IADD3 R15, PT, PT, R3, -0x1, RZ ;  /* 0xffffffff030f7810 */ /* 0x000fe40007ffe0ff */
[----:B------:R-:W-:Y:S02]  /*06b0*/  LEA.HI.X.SX32 R21, R7, R11, 0x1, P0 ;  /* 0x0000000b07157211 */ /* 0x000fe400000f0eff */
[----:B------:R-:W-:-:S03]  /*06c0*/  IADD3 R19, PT, PT, R3, -0x2, RZ ;  /* 0xfffffffe03137810 */ /* 0x000fc60007ffe0ff */
[----:B------:R-:W2:Y:S01]  /*06d0*/  LDG.E.S8 R24, desc[UR6][R20.64+0x1] ;  /* 0x0000010614187981 */ /* 0x000ea2000c1e1300 */
[C---:B------:R-:W-:Y:S01]  /*06e0*/  VIADD R23, R3.reuse, 0xfffffffd ;  /* 0xfffffffd03177836 */ /* 0x040fe20000000000 */
[----:B------:R-:W-:Y:S02]  /*06f0*/  IADD3 R3, PT, PT, R3, -0x4, RZ ;  /* 0xfffffffc03037810 */ /* 0x000fe40007ffe0ff */
[----:B------:R-:W3:Y:S04]  /*0700*/  LDG.E.S8 R25, desc[UR6][R20.64+0x2] ;  /* 0x0000020614197981 */ /* 0x000ee8000c1e1300 */
[----:B------:R-:W4:Y:S04]  /*0710*/  LDG.E.S8 R27, desc[UR6][R20.64+0x3] ;  /* 0x00000306141b7981 */ /* 0x000f28000c1e1300 */
[----:B------:R-:W5:Y:S01]  /*0720*/  LDG.E.S8 R28, desc[UR6][R20.64+0x4] ;  /* 0x00000406141c7981 */ /* 0x000f62000c1e1300 */
[----:B0-----:R-:W-:-:S04]  /*0730*/  IMAD.WIDE.U32 R14, R15, 0x8, R12 ;  /* 0x000000080f0e7825 */ /* 0x001fc800078e000c */
[--C-:B------:R-:W-:Y:S02]  /*0740*/  IMAD.WIDE.U32 R18, R19, 0x8, R12.reuse ;  /* 0x0000000813127825 */ /* 0x100fe400078e000c */
[----:B------:R-:W5:Y:S02]  /*0750*/  LDG.E.CONSTANT R14, desc[UR6][R14.64] ;  /* 0x000000060e0e7981 */ /* 0x000f64000c1e9900 */
[--C-:B------:R-:W-:Y:S02]  /*0760*/  IMAD.WIDE.U32 R22, R23, 0x8, R12.reuse ;  /* 0x0000000817167825 */ /* 0x100fe400078e000c */
[----:B------:R-:W5:Y:S02]  /*0770*/  LDG.E.CONSTANT R18, desc[UR6][R18.64] ;  /* 0x0000000612127981 */ /* 0x000f64000c1e9900 */
[----:B------:R-:W-:Y:S02]  /*0780*/  IMAD.WIDE.U32 R12, R3, 0x8, R12 ;  /* 0x00000008030c7825 */ /* 0x000fe400078e000c */
[----:B------:R-:W5:Y:S04]  /*0790*/  LDG.E.CONSTANT R22, desc[UR6][R22.64] ;  /* 0x0000000616167981 */ /* 0x000f68000c1e9900 */
[----:B------:R-:W5:Y:S01]  /*07a0*/  LDG.E.CONSTANT R12, desc[UR6][R12.64] ;  /* 0x000000060c0c7981 */ /* 0x000f62000c1e9900 */
[----:B------:R-:W-:Y:S01]  /*07b0*/  VIADD R7, R7, 0x4 ;  /* 0x0000000407077836 */ /* 0x000fe20000000000 */
[----:B--2---:R-:W-:Y:S01]  /*07c0*/  IADD3 R24, PT, PT, R24, -0x30, RZ ;  /* 0xffffffd018187810 */ /* 0x004fe20007ffe0ff */
[----:B---3--:R-:W-:Y:S01]  /*07d0*/  VIADD R25, R25, 0xffffffd0 ;  /* 0xffffffd019197836 */ /* 0x008fe20000000000 */
[----:B----4-:R-:W-:-:S02]  /*07e0*/  IADD3 R27, PT, PT, R27, -0x30, RZ ;  /* 0xffffffd01b1b7810 */ /* 0x010fc40007ffe0ff */
[----:B-----5:R-:W-:Y:S01]  /*07f0*/  IADD3 R28, PT, PT, R28, -0x30, RZ ;  /* 0xffffffd01c1c7810 */ /* 0x020fe20007ffe0ff */
[----:B------:R-:W-:-:S04]  /*0800*/  IMAD R17, R14, R24, R17 ;  /* 0x000000180e117224 */ /* 0x000fc800078e0211 */
[----:B------:R-:W-:-:S04]  /*0810*/  IMAD R17, R18, R25, R17 ;  /* 0x0000001912117224 */ /* 0x000fc800078e0211 */
[----:B------:R-:W-:-:S04]  /*0820*/  IMAD R17, R22, R27, R17 ;  /* 0x0000001b16117224 */ /* 0x000fc800078e0211 */
[----:B------:R-:W-:-:S07]  /*0830*/  IMAD R17, R12, R28, R17 ;  /* 0x0000001c0c117224 */ /* 0x000fce00078e0211 */
.L_x_4:
[----:B------:R-:W-:Y:S05]  /*0840*/  @!P1 BRA `(.L_x_1) ;  /* 0x0000000000709947 */ /* 0x000fea0003800000 */
[----:B------:R-:W-:Y:S02]  /*0850*/  ISETP.NE.AND P1, PT, R26, 0x1, PT ;  /* 0x000000011a00780c */ /* 0x000fe40003f25270 */
[----:B------:R-:W-:-:S04]  /*0860*/  LOP3.LUT R12, R5, 0x1, RZ, 0xc0, !PT ;  /* 0x00000001050c7812 */ /* 0x000fc800078ec0ff */
[----:B------:R-:W-:-:S07]  /*0870*/  ISETP.NE.U32.AND P0, PT, R12, 0x1, PT ;  /* 0x000000010c00780c */ /* 0x000fce0003f05070 */
[----:B------:R-:W0:Y:S01]  /*0880*/  @P1 LDC.64 R12, c[0x4][0x8] ;  /* 0x01000200ff0c1b82 */ /* 0x000e220000000a00 */
[-C--:B------:R-:W-:Y:S02]  /*0890*/  @P1 IADD3 R18, P2, PT, R7, R10.reuse, RZ ;  /* 0x0000000a07121210 */ /* 0x080fe40007f5e0ff */
[C---:B------:R-:W-:Y:S01]  /*08a0*/  @P1 IADD3 R21, PT, PT, R3.reuse, -0x1, RZ ;  /* 0xffffffff03151810 */ /* 0x040fe20007ffe0ff */
[----:B------:R-:W-:Y:S01]  /*08b0*/  @P1 VIADD R3, R3, 0xfffffffe ;  /* 0xfffffffe03031836 */ /* 0x000fe20000000000 */
[C---:B------:R-:W-:Y:S02]  /*08c0*/  @P1 LEA.HI.X.SX32 R19, R7.reuse, R11, 0x1, P2 ;  /* 0x0000000b07131211 */ /* 0x040fe400010f0eff */
[----:B------:R-:W-:Y:S01]  /*08d0*/  @P1 IADD3 R7, PT, PT, R7, 0x2, RZ ;  /* 0x0000000207071810 */ /* 0x000fe20007ffe0ff */
[----:B------:R-:W1:Y:S02]  /*08e0*/  @!P0 LDC.64 R14, c[0x4][0x8] ;  /* 0x01000200ff0e8b82 */ /* 0x000e640000000a00 */
[----:B------:R-:W2:Y:S01]  /*08f0*/  @P1 LDG.E.S8 R22, desc[UR6][R18.64+0x1] ;  /* 0x0000010612161981 */ /* 0x000ea2000c1e1300 */
[----:B------:R-:W-:-:S02]  /*0900*/  @!P0 IADD3 R10, P2, PT, R7, R10, RZ ;  /* 0x0000000a070a8210 */ /* 0x000fc40007f5e0ff */
[----:B------:R-:W-:Y:S02]  /*0910*/  @!P0 IADD3 R23, PT, PT, R3, -0x1, RZ ;  /* 0xffffffff03178810 */ /* 0x000fe40007ffe0ff */
[----:B------:R-:W-:Y:S02]  /*0920*/  @!P0 LEA.HI.X.SX32 R11, R7, R11, 0x1, P2 ;  /* 0x0000000b070b8211 */ /* 0x000fe400010f0eff */
[----:B------:R-:W3:Y:S04]  /*0930*/  @P1 LDG.E.S8 R7, desc[UR6][R18.64+0x2] ;  /* 0x0000020612071981 */ /* 0x000ee8000c1e1300 */
[----:B------:R-:W4:Y:S01]  /*0940*/  @!P0 LDG.E.S8 R10, desc[UR6][R10.64+0x1] ;  /* 0x000001060a0a8981 */ /* 0x000f22000c1e1300 */
[----:B0-----:R-:W-:-:S04]  /*0950*/  @P1 IMAD.WIDE.U32 R20, R21, 0x8, R12 ;  /* 0x0000000815141825 */ /* 0x001fc800078e000c */
[----:B------:R-:W-:Y:S02]  /*0960*/  @P1 IMAD.WIDE.U32 R12, R3, 0x8, R12 ;  /* 0x00000008030c1825 */ /* 0x000fe400078e000c */
[----:B------:R-:W5:Y:S02]  /*0970*/  @P1 LDG.E.CONSTANT R20, desc[UR6][R20.64] ;  /* 0x0000000614141981 */ /* 0x000f64000c1e9900 */
[----:B-1----:R-:W-:Y:S02]  /*0980*/  @!P0 IMAD.WIDE.U32 R14, R23, 0x8, R14 ;  /* 0x00000008170e8825 */ /* 0x002fe400078e000e */
[----:B------:R-:W5:Y:S04]  /*0990*/  @P1 LDG.E.CONSTANT R13, desc[UR6][R12.64] ;  /* 0x000000060c0d1981 */ /* 0x000f68000c1e9900 */
[----:B------:R-:W5:Y:S01]  /*09a0*/  @!P0 LDG.E.CONSTANT R14, desc[UR6][R14.64] ;  /* 0x000000060e0e8981 */ /* 0x000f62000c1e9900 */
[----:B--2---:R-:W-:Y:S01]  /*09b0*/  @P1 IADD3 R22, PT, PT, R22, -0x30, RZ ;  /* 0xffffffd016161810 */ /* 0x004fe20007ffe0ff */
[----:B---3--:R-:W-:Y:S01]  /*09c0*/  @P1 VIADD R7, R7, 0xffffffd0 ;  /* 0xffffffd007071836 */ /* 0x008fe20000000000 */
[----:B----4-:R-:W-:-:S03]  /*09d0*/  @!P0 IADD3 R3, PT, PT, R10, -0x30, RZ ;  /* 0xffffffd00a038810 */ /* 0x010fc60007ffe0ff */
[----:B-----5:R-:W-:-:S04]  /*09e0*/  @P1 IMAD R22, R20, R22, R17 ;  /* 0x0000001614161224 */ /* 0x020fc800078e0211 */
[----:B------:R-:W-:-:S04]  /*09f0*/  @P1 IMAD R17, R13, R7, R22 ;  /* 0x000000070d111224 */ /* 0x000fc800078e0216 */
[----:B------:R-:W-:-:S07]  /*0a00*/  @!P0 IMAD R17, R14, R3, R17 ;  /* 0x000000030e118224 */ /* 0x000fce00078e0211 */
.L_x_1:
[----:B------:R-:W2:Y:S01]  /*0a10*/  LDG.E R3, desc[UR6][R8.64+0x4] ;  /* 0x0000040608037981 */ /* 0x000ea2000c1e1900 */
[----:B------:R-:W0:Y:S03]  /*0a20*/  LDC.64 R10, c[0x0][0x388] ;  /* 0x0000e200ff0a7b82 */ /* 0x000e260000000a00 */
[----:B------:R-:W2:Y:S02]  /*0a30*/  LDG.E R12, desc[UR6][R8.64+0x8] ;  /* 0x00000806080c7981 */ /* 0x000ea4000c1e1900 */
[----:B--2---:R-:W-:-:S13]  /*0a40*/  ISETP.NE.AND P0, PT, R3, R12, PT ;  /* 0x0000000c0300720c */ /* 0x004fda0003f05270 */
[----:B0-----:R-:W-:Y:S05]  /*0a50*/  @!P0 BRA `(.L_x_5) ;  /* 0x0000000c00088947 */ /* 0x001fea0003800000 */
.L_x_7:
[----:B------:R-:W-:-:S13]  /*0a60*/  ISETP.GE.AND P0, PT, R6, 0x1, PT ;  /* 0x000000010600780c */ /* 0x000fda0003f06270 */
[----:B------:R-:W-:Y:S05]  /*0a70*/  @!P0 BRA `(.L_x_6) ;  /* 0x00000000002c8947 */ /* 0x000fea0003800000 */
[----:B------:R-:W-:-:S05]  /*0a80*/  HFMA2 R9, -RZ, RZ, 0, 1.78813934326171875e-07 ;  /* 0x00000003ff097431 */ /* 0x000fca00000001ff */
[----:B------:R-:W-:-:S04]  /*0a90*/  IMAD R9, R6, R9, -0x3 ;  /* 0xfffffffd06097424 */ /* 0x000fc800078e0209 */
[----:B------:R-:W-:-:S05]  /*0aa0*/  IMAD.WIDE.U32 R8, R9, 0x4, R10 ;  /* 0x0000000409087825 */ /* 0x000fca00078e000a */
[----:B------:R-:W2:Y:S02]  /*0ab0*/  LDG.E R7, desc[UR6][R8.64+0x8] ;  /* 0x0000080608077981 */ /* 0x000ea4000c1e1900 */
[----:B--2---:R-:W-:-:S13]  /*0ac0*/  ISETP.NE.AND P0, PT, R7, RZ, PT ;  /* 0x000000ff0700720c */ /* 0x004fda0003f05270 */
[----:B------:R-:W-:Y:S05]  /*0ad0*/  @!P0 BRA `(.L_x_6) ;  /* 0x0000000000148947 */ /* 0x000fea0003800000 */
[----:B------:R-:W2:Y:S01]  /*0ae0*/  LDG.E R8, desc[UR6][R8.64+0x4] ;  /* 0x0000040608087981 */ /* 0x000ea2000c1e1900 */
[----:B------:R-:W-:Y:S01]  /*0af0*/  IMAD.IADD R17, R17, 0x1, -R7 ;  /* 0x0000000111117824 */ /* 0x000fe200078e0a07 */
[----:B------:R-:W-:Y:S02]  /*0b00*/  IADD3 R6, PT, PT, R6, -0x1, RZ ;  /* 0xffffffff06067810 */ /* 0x000fe40007ffe0ff */
[----:B--2---:R-:W-:-:S13]  /*0b10*/  ISETP.NE.AND P0, PT, R8, R7, PT ;  /* 0x000000070800720c */ /* 0x004fda0003f05270 */
[----:B------:R-:W-:Y:S05]  /*0b20*/  @!P0 BRA `(.L_x_7) ;  /* 0xfffffffc00cc8947 */ /* 0x000fea000383ffff */
.L_x_6:
[----:B------:R-:W-:Y:S02]  /*0b30*/  ISETP.GE.AND P0, PT, R3, 0x1, PT ;  /* 0x000000010300780c */ /* 0x000fe40003f06270 */
[----:B------:R-:W-:-:S11]  /*0b40*/  MOV R18, RZ ;  /* 0x000000ff00127202 */ /* 0x000fd60000000f00 */
[----:B------:R-:W-:Y:S05]  /*0b50*/  @!P0 BRA `(.L_x_8) ;  /* 0x0000001400dc8947 */ /* 0x000fea0003800000 */
[----:B------:R-:W-:Y:S02]  /*0b60*/  IADD3 R4, PT, PT, R4, 0x2, R5 ;  /* 0x0000000204047810 */ /* 0x000fe40007ffe005 */
[----:B------:R-:W-:-:S07]  /*0b70*/  CS2R R18, SRZ ;  /* 0x0000000000127805 */ /* 0x000fce000001ff00 */
.L_x_17:
[----:B------:R-:W-:Y:S01]  /*0b80*/  ISETP.GE.AND P0, PT, R17, 0x1, PT ;  /* 0x000000011100780c */ /* 0x000fe20003f06270 */
[----:B------:R-:W-:-:S12]  /*0b90*/  IMAD.MOV.U32 R5, RZ, RZ, R4 ;  /* 0x000000ffff057224 */ /* 0x000fd800078e0004 */
[----:B------:R-:W-:Y:S05]  /*0ba0*/  @!P0 BRA `(.L_x_9) ;  /* 0x0000000000548947 */ /* 0x000fea0003800000 */
[----:B------:R-:W0:Y:S01]  /*0bb0*/  LDC.64 R6, c[0x4][0x8] ;  /* 0x01000200ff067b82 */ /* 0x000e220000000a00 */
[C---:B------:R-:W-:Y:S01]  /*0bc0*/  IADD3 R4, PT, PT, R3.reuse, -0x1, RZ ;  /* 0xffffffff03047810 */ /* 0x040fe20007ffe0ff */
[----:B------:R-:W-:Y:S01]  /*0bd0*/  IMAD.MOV.U32 R11, RZ, RZ, R3 ;  /* 0x000000ffff0b7224 */ /* 0x000fe200078e0003 */
[----:B------:R-:W-:Y:S02]  /*0be0*/  IADD3 R10, PT, PT, -R3, RZ, RZ ;  /* 0x000000ff030a7210 */ /* 0x000fe40007ffe1ff */
[----:B------:R-:W-:Y:S02]  /*0bf0*/  SHF.R.S32.HI R12, RZ, 0x1f, R0 ;  /* 0x0000001fff0c7819 */ /* 0x000fe40000011400 */
[----:B------:R-:W-:-:S07]  /*0c00*/  IADD3 R13, PT, PT, -R17, RZ, RZ ;  /* 0x000000ff110d7210 */ /* 0x000fce0007ffe1ff */
.L_x_11:
[----:B0-----:R-:W-:-:S06]  /*0c10*/  IMAD.WIDE R8, R11, 0x8, R6 ;  /* 0x000000080b087825 */ /* 0x001fcc00078e0206 */
[----:B------:R-:W2:Y:S01]  /*0c20*/  LDG.E.64.CONSTANT R8, desc[UR6][R8.64+-0x8] ;  /* 0xfffff80608087981 */ /* 0x000ea2000c1e9b00 */
[----:B------:R-:W-:-:S04]  /*0c30*/  IADD3 R10, PT, PT, R10, 0x1, RZ ;  /* 0x000000010a0a7810 */ /* 0x000fc80007ffe0ff */
[----:B------:R-:W-:Y:S01]  /*0c40*/  ISETP.NE.AND P0, PT, R10, RZ, PT ;  /* 0x000000ff0a00720c */ /* 0x000fe20003f05270 */
[-C--:B--2---:R-:W-:Y:S02]  /*0c50*/  IMAD R3, R9, R0.reuse, RZ ;  /* 0x0000000009037224 */ /* 0x084fe400078e02ff */
[----:B------:R-:W-:-:S04]  /*0c60*/  IMAD.WIDE.U32 R18, R8, R0, R18 ;  /* 0x0000000008127225 */ /* 0x000fc800078e0012 */
[----:B------:R-:W-:-:S05]  /*0c70*/  IMAD R3, R8, R12, R3 ;  /* 0x0000000c08037224 */ /* 0x000fca00078e0203 */
[----:B------:R-:W-:Y:S01]  /*0c80*/  IADD3 R19, PT, PT, R19, R3, RZ ;  /* 0x0000000313137210 */ /* 0x000fe20007ffe0ff */
[----:B------:R-:W-:Y:S01]  /*0c90*/  IMAD.MOV.U32 R3, RZ, RZ, R4 ;  /* 0x000000ffff037224 */ /* 0x000fe200078e0004 */
[----:B------:R-:W-:Y:S06]  /*0ca0*/  @!P0 BRA `(.L_x_10) ;  /* 0x0000000800648947 */ /* 0x000fec0003800000 */
[----:B------:R-:W-:Y:S02]  /*0cb0*/  IADD3 R13, PT, PT, R13, 0x1, RZ ;  /* 0x000000010d0d7810 */ /* 0x000fe40007ffe0ff */
[----:B------:R-:W-:Y:S02]  /*0cc0*/  IADD3 R11, PT, PT, R11, -0x1, RZ ;  /* 0xffffffff0b0b7810 */ /* 0x000fe40007ffe0ff */
[----:B------:R-:W-:Y:S02]  /*0cd0*/  ISETP.NE.AND P0, PT, R13, RZ, PT ;  /* 0x000000ff0d00720c */ /* 0x000fe40003f05270 */
[----:B------:R-:W-:-:S11]  /*0ce0*/  IADD3 R4, PT, PT, R3, -0x1, RZ ;  /* 0xffffffff03047810 */ /* 0x000fd60007ffe0ff */
[----:B------:R-:W-:Y:S05]  /*0cf0*/  @P0 BRA `(.L_x_11) ;  /* 0xfffffffc00c40947 */ /* 0x000fea000383ffff */
.L_x_9:
[----:B------:R-:W0:Y:S02]  /*0d00*/  LDC.64 R8, c[0x0][0x380] ;  /* 0x0000e000ff087b82 */ /* 0x000e240000000a00 */
[----:B0-----:R-:W-:-:S04]  /*0d10*/  IADD3 R6, P0, PT, R5, R8, RZ ;  /* 0x0000000805067210 */ /* 0x001fc80007f1e0ff */
[----:B------:R-:W-:-:S06]  /*0d20*/  LEA.HI.X.SX32 R7, R5, R9, 0x1, P0 ;  /* 0x0000000905077211 */ /* 0x000fcc00000f0eff */
[----:B------:R0:W5:Y:S01]  /*0d30*/  LDG.E.S8 R7, desc[UR6][R6.64] ;  /* 0x0000000606077981 */ /* 0x000162000c1e1300 */
[----:B------:R-:W-:Y:S01]  /*0d40*/  IMAD.MOV.U32 R0, RZ, RZ, RZ ;  /* 0x000000ffff007224 */ /* 0x000fe200078e00ff */
[----:B------:R-:W-:-:S07]  /*0d50*/  MOV R4, R5 ;  /* 0x0000000500047202 */ /* 0x000fce0000000f00 */
.L_x_12:
[----:B------:R-:W-:-:S04]  /*0d60*/  IADD3 R10, P0, PT, R4, R8, RZ ;  /* 0x00000008040a7210 */ /* 0x000fc80007f1e0ff */
[----:B------:R-:W-:-:S05]  /*0d70*/  LEA.HI.X.SX32 R11, R4, R9, 0x1, P0 ;  /* 0x00000009040b7211 */ /* 0x000fca00000f0eff */
[----:B------:R-:W2:Y:S01]  /*0d80*/  LDG.E.U8 R10, desc[UR6][R10.64+0x1] ;  /* 0x000001060a0a7981 */ /* 0x000ea2000c1e1100 */
[----:B0-----:R-:W-:Y:S01]  /*0d90*/  MOV R6, R0 ;  /* 0x0000000000067202 */ /* 0x001fe20000000f00 */
[----:B------:R-:W-:Y:S01]  /*0da0*/  VIADD R0, R0, 0x1 ;  /* 0x0000000100007836 */ /* 0x000fe20000000000 */
[----:B------:R-:W-:Y:S02]  /*0db0*/  IADD3 R4, PT, PT, R4, 0x1, RZ ;  /* 0x0000000104047810 */ /* 0x000fe40007ffe0ff */
[----:B--2---:R-:W-:-:S13]  /*0dc0*/  ISETP.NE.AND P0, PT, R10, 0x45, PT ;  /* 0x000000450a00780c */ /* 0x004fda0003f05270 */
[----:B------:R-:W-:Y:S05]  /*0dd0*/  @P0 BRA `(.L_x_12) ;  /* 0xfffffffc00e00947 */ /* 0x000fea000383ffff */
[----:B------:R-:W-:Y:S01]  /*0de0*/  ISETP.NE.AND P0, PT, R6, RZ, PT ;  /* 0x000000ff0600720c */ /* 0x000fe20003f05270 */
[----:B------:R-:W-:Y:S01]  /*0df0*/  HFMA2 R17, -RZ, RZ, 0, 0 ;  /* 0x00000000ff117431 */ /* 0x000fe200000001ff */
[----:B-----5:R-:W-:Y:S02]  /*0e00*/  IADD3 R0, PT, PT, R7, -0x30, RZ ;  /* 0xffffffd007007810 */ /* 0x020fe40007ffe0ff */
[----:B------:R-:W-:-:S09]  /*0e10*/  IADD3 R4, PT, PT, R5, 0x2, R6 ;  /* 0x0000000205047810 */ /* 0x000fd20007ffe006 */
[----:B------:R-:W-:Y:S05]  /*0e20*/  @!P0 BRA `(.L_x_13) ;  /* 0x0000000800088947 */ /* 0x000fea0003800000 */
[C---:B------:R-:W-:Y:S01]  /*0e30*/  ISETP.GE.U32.AND P1, PT, R6.reuse, 0x8, PT ;  /* 0x000000080600780c */ /* 0x040fe20003f26070 */
[----:B------:R-:W-:Y:S01]  /*0e40*/  IMAD.MOV.U32 R7, RZ, RZ, R6 ;  /* 0x000000ffff077224 */ /* 0x000fe200078e0006 */
[----:B------:R-:W-:Y:S02]  /*0e50*/  LOP3.LUT R25, R6, 0x7, RZ, 0xc0, !PT ;  /* 0x0000000706197812 */ /* 0x000fe400078ec0ff */
[----:B------:R-:W-:Y:S02]  /*0e60*/  MOV R17, RZ ;  /* 0x000000ff00117202 */ /* 0x000fe40000000f00 */
[----:B------:R-:W-:-:S07]  /*0e70*/  ISETP.NE.AND P0, PT, R25, RZ, PT ;  /* 0x000000ff1900720c */ /* 0x000fce0003f05270 */
[----:B------:R-:W-:Y:S06]  /*0e80*/  @!P1 BRA `(.L_x_14) ;  /* 0x0000000000ec9947 */ /* 0x000fec0003800000 */
[----:B------:R-:W-:Y:S01]  /*0e90*/  LOP3.LUT R24, R6, 0x7ffffff8, RZ, 0xc0, !PT ;  /* 0x7ffffff806187812 */ /* 0x000fe200078ec0ff */
[----:B------:R-:W-:Y:S01]  /*0ea0*/  UMOV UR4, URZ ;  /* 0x000000ff00047c82 */ /* 0x000fe20008000000 */
[----:B------:R-:W-:Y:S02]  /*0eb0*/  MOV R17, RZ ;  /* 0x000000ff00117202 */ /* 0x000fe40000000f00 */
[----:B------:R-:W-:-:S07]  /*0ec0*/  MOV R7, R6 ;  /* 0x0000000600077202 */ /* 0x000fce0000000f00 */
.L_x_15:
        /* <DEDUP_REMOVED lines=8> */
[----:B------:R-:W-:-:S03]  /*0f50*/  IADD3 R29, PT, PT, R7, -0x4, RZ ;  /* 0xfffffffc071d7810 */ /* 0x000fc60007ffe0ff */
[----:B------:R-:W4:Y:S04]  /*0f60*/  LDG.E.S8 R27, desc[UR6][R12.64+0x3] ;  /* 0x000003060c1b7981 */ /* 0x000f28000c1e1300 */
[----:B------:R-:W5:Y:S01]  /*0f70*/  LDG.E.S8 R28, desc[UR6][R12.64+0x4] ;  /* 0x000004060c1c7981 */ /* 0x000f62000c1e1300 */
[----:B0-----:R-:W-:-:S06]  /*0f80*/  IMAD.WIDE.U32 R22, R23, 0x8, R10 ;  /* 0x0000000817167825 */ /* 0x001fcc00078e000a */
[----:B------:R-:W3:Y:S01]  /*0f90*/  LDG.E.CONSTANT R22, desc[UR6][R22.64] ;  /* 0x0000000616167981 */ /* 0x000ee2000c1e9900 */
[----:B------:R-:W-:-:S06]  /*0fa0*/  IMAD.WIDE.U32 R20, R21, 0x8, R10 ;  /* 0x0000000815147825 */ /* 0x000fcc00078e000a */
[----:B------:R-:W5:Y:S01]  /*0fb0*/  LDG.E.CONSTANT R20, desc[UR6][R20.64] ;  /* 0x0000000614147981 */ /* 0x000f62000c1e9900 */
[----:B--2---:R-:W-:-:S05]  /*0fc0*/  IADD3 R14, PT, PT, R14, -0x30, RZ ;  /* 0xffffffd00e0e7810 */ /* 0x004fca0007ffe0ff */
[----:B---3--:R-:W-:Y:S02]  /*0fd0*/  IMAD R17, R22, R14, R17 ;  /* 0x0000000e16117224 */ /* 0x008fe400078e0211 */
[----:B------:R-:W-:-:S04]  /*0fe0*/  IMAD.WIDE.U32 R14, R15, 0x8, R10 ;  /* 0x000000080f0e7825 */ /* 0x000fc800078e000a */
[----:B------:R-:W-:Y:S02]  /*0ff0*/  IMAD.WIDE.U32 R22, R29, 0x8, R10 ;  /* 0x000000081d167825 */ /* 0x000fe400078e000a */
[----:B------:R-:W2:Y:S04]  /*1000*/  LDG.E.CONSTANT R14, desc[UR6][R14.64] ;  /* 0x000000060e0e7981 */ /* 0x000ea8000c1e9900 */
[----:B------:R0:W3:Y:S01]  /*1010*/  LDG.E.CONSTANT R22, desc[UR6][R22.64] ;  /* 0x0000000616167981 */ /* 0x0000e2000c1e9900 */
[----:B------:R-:W-:Y:S01]  /*1020*/  VIADD R26, R26, 0xffffffd0 ;  /* 0xffffffd01a1a7836 */ /* 0x000fe20000000000 */
[----:B----4-:R-:W-:Y:S02]  /*1030*/  IADD3 R27, PT, PT, R27, -0x30, RZ ;  /* 0xffffffd01b1b7810 */ /* 0x010fe40007ffe0ff */
[----:B------:R-:W-:Y:S01]  /*1040*/  IADD3 R29, PT, PT, R7, -0x5, RZ ;  /* 0xfffffffb071d7810 */ /* 0x000fe20007ffe0ff */
[----:B-----5:R-:W-:-:S02]  /*1050*/  IMAD R17, R20, R26, R17 ;  /* 0x0000001a14117224 */ /* 0x020fc400078e0211 */
[C---:B------:R-:W-:Y:S01]  /*1060*/  VIADD R21, R7.reuse, 0xfffffffa ;  /* 0xfffffffa07157836 */ /* 0x040fe20000000000 */
[----:B------:R-:W4:Y:S01]  /*1070*/  LDG.E.S8 R26, desc[UR6][R12.64+0x5] ;  /* 0x000005060c1a7981 */ /* 0x000f22000c1e1300 */
[----:B------:R-:W-:Y:S02]  /*1080*/  IADD3 R28, PT, PT, R28, -0x30, RZ ;  /* 0xffffffd01c1c7810 */ /* 0x000fe40007ffe0ff */
[----:B0-----:R-:W-:Y:S01]  /*1090*/  IADD3 R23, PT, PT, R7, -0x7, RZ ;  /* 0xfffffff907177810 */ /* 0x001fe20007ffe0ff */
[----:B------:R-:W-:Y:S01]  /*10a0*/  IMAD.WIDE.U32 R20, R21, 0x8, R10 ;  /* 0x0000000815147825 */ /* 0x000fe200078e000a */
[----:B------:R-:W-:-:S05]  /*10b0*/  IADD3 R7, PT, PT, R7, -0x8, RZ ;  /* 0xfffffff807077810 */ /* 0x000fca0007ffe0ff */
[----:B------:R-:W5:Y:S01]  /*10c0*/  LDG.E.CONSTANT R20, desc[UR6][R20.64] ;  /* 0x0000000614147981 */ /* 0x000f62000c1e9900 */
[----:B--2---:R-:W-:Y:S02]  /*10d0*/  IMAD R17, R14, R27, R17 ;  /* 0x0000001b0e117224 */ /* 0x004fe400078e0211 */
[----:B------:R-:W-:Y:S01]  /*10e0*/  IMAD.WIDE.U32 R14, R29, 0x8, R10 ;  /* 0x000000081d0e7825 */ /* 0x000fe200078e000a */
[----:B------:R-:W2:Y:S03]  /*10f0*/  LDG.E.S8 R27, desc[UR6][R12.64+0x6] ;  /* 0x000006060c1b7981 */ /* 0x000ea6000c1e1300 */
[----:B---3--:R-:W-:Y:S01]  /*1100*/  IMAD R17, R22, R28, R17 ;  /* 0x0000001c16117224 */ /* 0x008fe200078e0211 */
[----:B------:R-:W3:Y:S01]  /*1110*/  LDG.E.S8 R29, desc[UR6][R12.64+0x8] ;  /* 0x000008060c1d7981 */ /* 0x000ee2000c1e1300 */
[----:B------:R-:W-:-:S03]  /*1120*/  IMAD.WIDE.U32 R22, R23, 0x8, R10 ;  /* 0x0000000817167825 */ /* 0x000fc600078e000a */
[----:B------:R-:W5:Y:S01]  /*1130*/  LDG.E.CONSTANT R14, desc[UR6][R14.64] ;  /* 0x000000060e0e7981 */ /* 0x000f62000c1e9900 */
[----:B------:R-:W-:-:S03]  /*1140*/  IMAD.WIDE.U32 R10, R7, 0x8, R10 ;  /* 0x00000008070a7825 */ /* 0x000fc600078e000a */
[----:B------:R-:W3:Y:S04]  /*1150*/  LDG.E.S8 R28, desc[UR6][R12.64+0x7] ;  /* 0x000007060c1c7981 */ /* 0x000ee8000c1e1300 */
[----:B------:R-:W3:Y:S04]  /*1160*/  LDG.E.CONSTANT R22, desc[UR6][R22.64] ;  /* 0x0000000616167981 */ /* 0x000ee8000c1e9900 */
[----:B------:R-:W3:Y:S01]  /*1170*/  LDG.E.CONSTANT R10, desc[UR6][R10.64] ;  /* 0x000000060a0a7981 */ /* 0x000ee2000c1e9900 */
[----:B------:R-:W-:Y:S01]  /*1180*/  UIADD3 UR4, UPT, UPT, UR4, 0x8, URZ ;  /* 0x0000000804047890 */ /* 0x000fe2000fffe0ff */
[----:B----4-:R-:W-:-:S05]  /*1190*/  IADD3 R26, PT, PT, R26, -0x30, RZ ;  /* 0xffffffd01a1a7810 */ /* 0x010fca0007ffe0ff */
[----:B------:R-:W-:Y:S02]  /*11a0*/  ISETP.NE.AND P1, PT, R24, UR4, PT ;  /* 0x0000000418007c0c */ /* 0x000fe4000bf25270 */
[----:B------:R-:W-:Y:S01]  /*11b0*/  IADD3 R5, PT, PT, R5, 0x8, RZ ;  /* 0x0000000805057810 */ /* 0x000fe20007ffe0ff */
[----:B--2---:R-:W-:Y:S02]  /*11c0*/  VIADD R27, R27, 0xffffffd0 ;  /* 0xffffffd01b1b7836 */ /* 0x004fe40000000000 */
[----:B-----5:R-:W-:Y:S01]  /*11d0*/  IMAD R17, R14, R26, R17 ;  /* 0x0000001a0e117224 */ /* 0x020fe200078e0211 */
[----:B---3--:R-:W-:-:S03]  /*11e0*/  IADD3 R28, PT, PT, R28, -0x30, RZ ;  /* 0xffffffd01c1c7810 */ /* 0x008fc60007ffe0ff */
[----:B------:R-:W-:Y:S01]  /*11f0*/  IMAD R17, R20, R27, R17 ;  /* 0x0000001b14117224 */ /* 0x000fe200078e0211 */
[----:B------:R-:W-:-:S03]  /*1200*/  IADD3 R29, PT, PT, R29, -0x30, RZ ;  /* 0xffffffd01d1d7810 */ /* 0x000fc60007ffe0ff */
[----:B------:R-:W-:-:S04]  /*1210*/  IMAD R17, R22, R28, R17 ;  /* 0x0000001c16117224 */ /* 0x000fc800078e0211 */
[----:B------:R-:W-:Y:S01]  /*1220*/  IMAD R17, R10, R29, R17 ;  /* 0x0000001d0a117224 */ /* 0x000fe200078e0211 */
[----:B------:R-:W-:Y:S06]  /*1230*/  @P1 BRA `(.L_x_15) ;  /* 0xfffffffc00241947 */ /* 0x000fec000383ffff */
.L_x_14:
[----:B------:R-:W-:Y:S05]  /*1240*/  @!P0 BRA `(.L_x_13) ;  /* 0x0000000400008947 */ /* 0x000fea0003800000 */
[----:B------:R-:W-:Y:S02]  /*1250*/  ISETP.GE.U32.AND P0, PT, R25, 0x4, PT ;  /* 0x000000041900780c */ /* 0x000fe40003f06070 */
[----:B------:R-:W-:-:S04]  /*1260*/  LOP3.LUT R26, R6, 0x3, RZ, 0xc0, !PT ;  /* 0x00000003061a7812 */ /* 0x000fc800078ec0ff */
[----:B------:R-:W-:-:S07]  /*1270*/  ISETP.NE.AND P1, PT, R26, RZ, PT ;  /* 0x000000ff1a00720c */ /* 0x000fce0003f25270 */
[----:B------:R-:W-:Y:S06]  /*1280*/  @!P0 BRA `(.L_x_16) ;  /* 0x0000000000708947 */ /* 0x000fec0003800000 */
[----:B------:R-:W0:Y:S01]  /*1290*/  LDC.64 R10, c[0x4][0x8] ;  /* 0x01000200ff0a7b82 */ /* 0x000e220000000a00 */
[----:B------:R-:W-:Y:S01]  /*12a0*/  IADD3 R12, P0, PT, R5, R8, RZ ;  /* 0x00000008050c7210 */ /* 0x000fe20007f1e0ff */
[C---:B------:R-:W-:Y:S01]  /*12b0*/  VIADD R15, R7.reuse, 0xffffffff ;  /* 0xffffffff070f7836 */ /* 0x040fe20000000000 */
[----:B------:R-:W-:Y:S02]  /*12c0*/  IADD3 R21, PT, PT, R7, -0x2, RZ ;  /* 0xfffffffe07157810 */ /* 0x000fe40007ffe0ff */
[----:B------:R-:W-:Y:S02]  /*12d0*/  LEA.HI.X.SX32 R13, R5, R9, 0x1, P0 ;  /* 0x00000009050d7211 */ /* 0x000fe400000f0eff */
[----:B------:R-:W-:-:S03]  /*12e0*/  IADD3 R23, PT, PT, R7, -0x3, RZ ;  /* 0xfffffffd07177810 */ /* 0x000fc60007ffe0ff */
[----:B------:R-:W2:Y:S01]  /*12f0*/  LDG.E.S8 R24, desc[UR6][R12.64+0x1] ;  /* 0x000001060c187981 */ /* 0x000ea2000c1e1300 */
[----:B------:R-:W-:-:S03]  /*1300*/  IADD3 R7, PT, PT, R7, -0x4, RZ ;  /* 0xfffffffc07077810 */ /* 0x000fc60007ffe0ff */
        /* <DEDUP_REMOVED lines=11> */
[----:B------:R-:W-:-:S02]  /*13c0*/  VIADD R5, R5, 0x4 ;  /* 0x0000000405057836 */ /* 0x000fc40000000000 */
[----:B--2---:R-:W-:Y:S01]  /*13d0*/  VIADD R24, R24, 0xffffffd0 ;  /* 0xffffffd018187836 */ /* 0x004fe20000000000 */
[----:B---3--:R-:W-:Y:S02]  /*13e0*/  IADD3 R25, PT, PT, R25, -0x30, RZ ;  /* 0xffffffd019197810 */ /* 0x008fe40007ffe0ff */
[----:B----4-:R-:W-:Y:S02]  /*13f0*/  IADD3 R27, PT, PT, R27, -0x30, RZ ;  /* 0xffffffd01b1b7810 */ /* 0x010fe40007ffe0ff */
[----:B-----5:R-:W-:Y:S01]  /*1400*/  IADD3 R28, PT, PT, R28, -0x30, RZ ;  /* 0xffffffd01c1c7810 */ /* 0x020fe20007ffe0ff */
[----:B------:R-:W-:-:S04]  /*1410*/  IMAD R17, R14, R24, R17 ;  /* 0x000000180e117224 */ /* 0x000fc800078e0211 */
[----:B------:R-:W-:-:S04]  /*1420*/  IMAD R17, R20, R25, R17 ;  /* 0x0000001914117224 */ /* 0x000fc800078e0211 */
[----:B------:R-:W-:-:S04]  /*1430*/  IMAD R17, R22, R27, R17 ;  /* 0x0000001b16117224 */ /* 0x000fc800078e0211 */
[----:B------:R-:W-:-:S07]  /*1440*/  IMAD R17, R10, R28, R17 ;  /* 0x0000001c0a117224 */ /* 0x000fce00078e0211 */
.L_x_16:
[----:B------:R-:W-:Y:S05]  /*1450*/  @!P1 BRA `(.L_x_13) ;  /* 0x00000000007c9947 */ /* 0x000fea0003800000 */
[----:B------:R-:W-:-:S13]  /*1460*/  ISETP.NE.AND P0, PT, R26, 0x1, PT ;  /* 0x000000011a00780c */ /* 0x000fda0003f05270 */
[----:B------:R-:W0:Y:S01]  /*1470*/  @P0 LDC.64 R10, c[0x4][0x8] ;  /* 0x01000200ff0a0b82 */ /* 0x000e220000000a00 */
[----:B------:R-:W-:Y:S02]  /*1480*/  @P0 IADD3 R14, P1, PT, R5, R8, RZ ;  /* 0x00000008050e0210 */ /* 0x000fe40007f3e0ff */
[----:B------:R-:W-:Y:S02]  /*1490*/  @P0 IADD3 R13, PT, PT, R7, -0x1, RZ ;  /* 0xffffffff070d0810 */ /* 0x000fe40007ffe0ff */
[----:B------:R-:W-:Y:S02]  /*14a0*/  @P0 LEA.HI.X.SX32 R15, R5, R9, 0x1, P1 ;  /* 0x00000009050f0211 */ /* 0x000fe400008f0eff */
[----:B------:R-:W-:-:S03]  /*14b0*/  @P0 IADD3 R7, PT, PT, R7, -0x2, RZ ;  /* 0xfffffffe07070810 */ /* 0x000fc60007ffe0ff */
[----:B------:R-:W2:Y:S04]  /*14c0*/  @P0 LDG.E.S8 R20, desc[UR6][R14.64+0x1] ;  /* 0x000001060e140981 */ /* 0x000ea8000c1e1300 */
[----:B------:R-:W3:Y:S01]  /*14d0*/  @P0 LDG.E.S8 R21, desc[UR6][R14.64+0x2] ;  /* 0x000002060e150981 */ /* 0x000ee2000c1e1300 */
[----:B0-----:R-:W-:-:S04]  /*14e0*/  @P0 IMAD.WIDE.U32 R12, R13, 0x8, R10 ;  /* 0x000000080d0c0825 */ /* 0x001fc800078e000a */
[----:B------:R-:W-:Y:S02]  /*14f0*/  @P0 IMAD.WIDE.U32 R10, R7, 0x8, R10 ;  /* 0x00000008070a0825 */ /* 0x000fe400078e000a */
[----:B------:R-:W4:Y:S04]  /*1500*/  @P0 LDG.E.CONSTANT R12, desc[UR6][R12.64] ;  /* 0x000000060c0c0981 */ /* 0x000f28000c1e9900 */
[----:B------:R-:W5:Y:S01]  /*1510*/  @P0 LDG.E.CONSTANT R11, desc[UR6][R10.64] ;  /* 0x000000060a0b0981 */ /* 0x000f62000c1e9900 */
[----:B------:R-:W-:-:S04]  /*1520*/  LOP3.LUT R6, R6, 0x1, RZ, 0xc0, !PT ;  /* 0x0000000106067812 */ /* 0x000fc800078ec0ff */
[----:B------:R-:W-:Y:S02]  /*1530*/  ISETP.NE.U32.AND P1, PT, R6, 0x1, PT ;  /* 0x000000010600780c */ /* 0x000fe40003f25070 */
[----:B------:R-:W-:Y:S02]  /*1540*/  @P0 IADD3 R5, PT, PT, R5, 0x2, RZ ;  /* 0x0000000205050810 */ /* 0x000fe40007ffe0ff */
[----:B--2---:R-:W-:Y:S01]  /*1550*/  @P0 IADD3 R20, PT, PT, R20, -0x30, RZ ;  /* 0xffffffd014140810 */ /* 0x004fe20007ffe0ff */
[----:B---3--:R-:W-:-:S04]  /*1560*/  @P0 VIADD R21, R21, 0xffffffd0 ;  /* 0xffffffd015150836 */ /* 0x008fc80000000000 */
[----:B----4-:R-:W-:-:S04]  /*1570*/  @P0 IMAD R20, R12, R20, R17 ;  /* 0x000000140c140224 */ /* 0x010fc800078e0211 */
[----:B-----5:R-:W-:Y:S01]  /*1580*/  @P0 IMAD R17, R11, R21, R20 ;  /* 0x000000150b110224 */ /* 0x020fe200078e0214 */
[----:B------:R-:W-:Y:S06]  /*1590*/  @P1 BRA `(.L_x_13) ;  /* 0x00000000002c1947 */ /* 0x000fec0003800000 */
[----:B------:R-:W0:Y:S01]  /*15a0*/  LDC.64 R10, c[0x4][0x8] ;  /* 0x01000200ff0a7b82 */ /* 0x000e220000000a00 */
[----:B------:R-:W-:Y:S02]  /*15b0*/  IADD3 R8, P0, PT, R5, R8, RZ ;  /* 0x0000000805087210 */ /* 0x000fe40007f1e0ff */
[----:B------:R-:W-:Y:S02]  /*15c0*/  IADD3 R7, PT, PT, R7, -0x1, RZ ;  /* 0xffffffff07077810 */ /* 0x000fe40007ffe0ff */
[----:B------:R-:W-:-:S05]  /*15d0*/  LEA.HI.X.SX32 R9, R5, R9, 0x1, P0 ;  /* 0x0000000905097211 */ /* 0x000fca00000f0eff */
[----:B------:R-:W2:Y:S01]  /*15e0*/  LDG.E.S8 R8, desc[UR6][R8.64+0x1] ;  /* 0x0000010608087981 */ /* 0x000ea2000c1e1300 */
[----:B0-----:R-:W-:-:S06]  /*15f0*/  IMAD.WIDE.U32 R6, R7, 0x8, R10 ;  /* 0x0000000807067825 */ /* 0x001fcc00078e000a */
[----:B------:R-:W3:Y:S01]  /*1600*/  LDG.E.CONSTANT R6, desc[UR6][R6.64] ;  /* 0x0000000606067981 */ /* 0x000ee2000c1e9900 */
[----:B--2---:R-:W-:-:S05]  /*1610*/  IADD3 R5, PT, PT, R8, -0x30, RZ ;  /* 0xffffffd008057810 */ /* 0x004fca0007ffe0ff */
[----:B---3--:R-:W-:Y:S01]  /*1620*/  IMAD R17, R6, R5, R17 ;  /* 0x0000000506117224 */ /* 0x008fe200078e0211 */
[----:B------:R-:W-:Y:S06]  /*1630*/  BRA `(.L_x_13) ;  /* 0x0000000000047947 */ /* 0x000fec0003800000 */
.L_x_10:
[----:B------:R-:W-:-:S07]  /*1640*/  IMAD.MOV.U32 R4, RZ, RZ, R5 ;  /* 0x000000ffff047224 */ /* 0x000fce00078e0005 */
.L_x_13:
[----:B------:R-:W-:-:S13]  /*1650*/  ISETP.GT.AND P0, PT, R3, RZ, PT ;  /* 0x000000ff0300720c */ /* 0x000fda0003f04270 */
[----:B------:R-:W-:Y:S05]  /*1660*/  @P0 BRA `(.L_x_17) ;  /* 0xfffffff400440947 */ /* 0x000fea000383ffff */
[----:B------:R-:W-:Y:S05]  /*1670*/  BRA `(.L_x_8) ;  /* 0x0000000c00147947 */ /* 0x000fea0003800000 */
.L_x_5:
[----:B------:R-:W-:Y:S01]  /*1680*/  ISETP.GE.AND P0, PT, R3, 0x1, PT ;  /* 0x000000010300780c */ /* 0x000fe20003f06270 */
[----:B------:R-:W-:-:S12]  /*1690*/  HFMA2 R18, -RZ, RZ, 0, 0 ;  /* 0x00000000ff127431 */ /* 0x000fd800000001ff */
[----:B------:R-:W-:Y:S05]  /*16a0*/  @!P0 BRA `(.L_x_8) ;  /* 0x0000000c00088947 */ /* 0x000fea0003800000 */
[C---:B------:R-:W-:Y:S02]  /*16b0*/  ISETP.GE.U32.AND P1, PT, R3.reuse, 0x10, PT ;  /* 0x000000100300780c */ /* 0x040fe40003f26070 */
[----:B------:R-:W-:Y:S02]  /*16c0*/  CS2R R18, SRZ ;  /* 0x0000000000127805 */ /* 0x000fe4000001ff00 */
[----:B------:R-:W-:Y:S02]  /*16d0*/  LOP3.LUT R24, R3, 0xf, RZ, 0xc0, !PT ;  /* 0x0000000f03187812 */ /* 0x000fe400078ec0ff */
[----:B------:R-:W-:Y:S02]  /*16e0*/  SHF.R.S32.HI R5, RZ, 0x1f, R0 ;  /* 0x0000001fff057819 */ /* 0x000fe40000011400 */
[----:B------:R-:W-:Y:S02]  /*16f0*/  ISETP.NE.AND P0, PT, R24, RZ, PT ;  /* 0x000000ff1800720c */ /* 0x000fe40003f05270 */
[----:B------:R-:W-:-:S03]  /*1700*/  MOV R17, RZ ;  /* 0x000000ff00117202 */ /* 0x000fc60000000f00 */
[----:B------:R-:W-:Y:S08]  /*1710*/  @!P1 BRA `(.L_x_18) ;  /* 0x0000000400749947 */ /* 0x000ff00003800000 */
[----:B------:R-:W0:Y:S01]  /*1720*/  LDCU.64 UR4, c[0x4][0x8] ;  /* 0x01000100ff0477ac */ /* 0x000e220008000a00 */
[----:B------:R-:W-:Y:S02]  /*1730*/  LOP3.LUT R17, R3, 0x7ffffff0, RZ, 0xc0, !PT ;  /* 0x7ffffff003117812 */ /* 0x000fe400078ec0ff */
[----:B------:R-:W-:Y:S02]  /*1740*/  CS2R R18, SRZ ;  /* 0x0000000000127805 */ /* 0x000fe4000001ff00 */
[----:B------:R-:W-:Y:S01]  /*1750*/  IADD3 R4, PT, PT, -R17, RZ, RZ ;  /* 0x000000ff11047210 */ /* 0x000fe20007ffe1ff */
[----:B0-----:R-:W-:-:S04]  /*1760*/  UIADD3 UR4, UP0, UPT, UR4, 0x40, URZ ;  /* 0x0000004004047890 */ /* 0x001fc8000ff1e0ff */
[----:B------:R-:W-:Y:S02]  /*1770*/  UIADD3.X UR5, UPT, UPT, URZ, UR5, URZ, UP0, !UPT ;  /* 0x00000005ff057290 */ /* 0x000fe400087fe4ff */
[----:B------:R-:W-:-:S04]  /*1780*/  IMAD.U32 R6, RZ, RZ, UR4 ;  /* 0x00000004ff067e24 */ /* 0x000fc8000f8e00ff */
[----:B------:R-:W-:-:S07]  /*1790*/  MOV R7, UR5 ;  /* 0x0000000500077c02 */ /* 0x000fce0008000f00 */
.L_x_19:
[----:B------:R-:W2:Y:S04]  /*17a0*/  LDG.E.64.CONSTANT R22, desc[UR6][R6.64+-0x40] ;  /* 0xffffc00606167981 */ /* 0x000ea8000c1e9b00 */
[----:B------:R-:W3:Y:S04]  /*17b0*/  LDG.E.64.CONSTANT R8, desc[UR6][R6.64+-0x38] ;  /* 0xffffc80606087981 */ /* 0x000ee8000c1e9b00 */
[----:B------:R-:W4:Y:S04]  /*17c0*/  LDG.E.64.CONSTANT R10, desc[UR6][R6.64+-0x30] ;  /* 0xffffd006060a7981 */ /* 0x000f28000c1e9b00 */
[----:B------:R-:W5:Y:S04]  /*17d0*/  LDG.E.64.CONSTANT R12, desc[UR6][R6.64+-0x28] ;  /* 0xffffd806060c7981 */ /* 0x000f68000c1e9b00 */
[----:B------:R-:W5:Y:S04]  /*17e0*/  LDG.E.64.CONSTANT R14, desc[UR6][R6.64+-0x20] ;  /* 0xffffe006060e7981 */ /* 0x000f68000c1e9b00 */
[----:B------:R-:W5:Y:S01]  /*17f0*/  LDG.E.64.CONSTANT R20, desc[UR6][R6.64+-0x18] ;  /* 0xffffe80606147981 */ /* 0x000f62000c1e9b00 */
[----:B--2---:R-:W-:-:S02]  /*1800*/  IMAD R23, R23, R0, RZ ;  /* 0x0000000017177224 */ /* 0x004fc400078e02ff */
[----:B------:R-:W-:-:S04]  /*1810*/  IMAD.WIDE.U32 R18, R22, R0, R18 ;  /* 0x0000000016127225 */ /* 0x000fc800078e0012 */
[----:B------:R-:W-:-:S05]  /*1820*/  IMAD R23, R22, R5, R23 ;  /* 0x0000000516177224 */ /* 0x000fca00078e0217 */
[----:B------:R-:W-:Y:S02]  /*1830*/  IADD3 R19, PT, PT, R19, R23, RZ ;  /* 0x0000001713137210 */ /* 0x000fe40007ffe0ff */
[----:B------:R-:W2:Y:S01]  /*1840*/  LDG.E.64.CONSTANT R22, desc[UR6][R6.64+-0x10] ;  /* 0xfffff00606167981 */ /* 0x000ea2000c1e9b00 */
[-C--:B---3--:R-:W-:Y:S02]  /*1850*/  IMAD R9, R9, R0.reuse, RZ ;  /* 0x0000000009097224 */ /* 0x088fe400078e02ff */
[----:B------:R-:W-:-:S04]  /*1860*/  IMAD.WIDE.U32 R18, R8, R0, R18 ;  /* 0x0000000008127225 */ /* 0x000fc800078e0012 */
[----:B------:R-:W-:Y:S02]  /*1870*/  IMAD R25, R8, R5, R9 ;  /* 0x0000000508197224 */ /* 0x000fe400078e0209 */
[----:B------:R-:W3:Y:S01]  /*1880*/  LDG.E.64.CONSTANT R8, desc[UR6][R6.64+-0x8] ;  /* 0xfffff80606087981 */ /* 0x000ee2000c1e9b00 */
[-C--:B----4-:R-:W-:Y:S02]  /*1890*/  IMAD R11, R11, R0.reuse, RZ ;  /* 0x000000000b0b7224 */ /* 0x090fe400078e02ff */
[----:B------:R-:W-:Y:S02]  /*18a0*/  IADD3 R19, PT, PT, R19, R25, RZ ;  /* 0x0000001913137210 */ /* 0x000fe40007ffe0ff */
[C---:B------:R-:W-:Y:S02]  /*18b0*/  IMAD R25, R10.reuse, R5, R11 ;  /* 0x000000050a197224 */ /* 0x040fe400078e020b */
[-C--:B------:R-:W-:Y:S02]  /*18c0*/  IMAD.WIDE.U32 R18, R10, R0.reuse, R18 ;  /* 0x000000000a127225 */ /* 0x080fe400078e0012 */
[----:B------:R-:W4:Y:S02]  /*18d0*/  LDG.E.64.CONSTANT R10, desc[UR6][R6.64] ;  /* 0x00000006060a7981 */ /* 0x000f24000c1e9b00 */
[----:B-----5:R-:W-:-:S02]  /*18e0*/  IMAD R13, R13, R0, RZ ;  /* 0x000000000d0d7224 */ /* 0x020fc400078e02ff */
[----:B------:R-:W-:Y:S02]  /*18f0*/  IMAD.IADD R19, R19, 0x1, R25 ;  /* 0x0000000113137824 */ /* 0x000fe400078e0219 */
[C---:B------:R-:W-:Y:S02]  /*1900*/  IMAD R25, R12.reuse, R5, R13 ;  /* 0x000000050c197224 */ /* 0x040fe400078e020d */
[-C--:B------:R-:W-:Y:S02]  /*1910*/  IMAD.WIDE.U32 R18, R12, R0.reuse, R18 ;  /* 0x000000000c127225 */ /* 0x080fe400078e0012 */
[----:B------:R-:W5:Y:S02]  /*1920*/  LDG.E.64.CONSTANT R12, desc[UR6][R6.64+0x8] ;  /* 0x00000806060c7981 */ /* 0x000f64000c1e9b00 */
[----:B------:R-:W-:Y:S01]  /*1930*/  IMAD R15, R15, R0, RZ ;  /* 0x000000000f0f7224 */ /* 0x000fe200078e02ff */
[----:B------:R-:W-:-:S03]  /*1940*/  IADD3 R19, PT, PT, R19, R25, RZ ;  /* 0x0000001913137210 */ /* 0x000fc60007ffe0ff */
[C---:B------:R-:W-:Y:S02]  /*1950*/  IMAD R25, R14.reuse, R5, R15 ;  /* 0x000000050e197224 */ /* 0x040fe400078e020f */
[----:B------:R-:W-:-:S04]  /*1960*/  IMAD.WIDE.U32 R14, R14, R0, R18 ;  /* 0x000000000e0e7225 */ /* 0x000fc800078e0012 */
[----:B------:R-:W-:Y:S01]  /*1970*/  IMAD R18, R21, R0, RZ ;  /* 0x0000000015127224 */ /* 0x000fe200078e02ff */
[----:B------:R-:W-:-:S03]  /*1980*/  IADD3 R15, PT, PT, R15, R25, RZ ;  /* 0x000000190f0f7210 */ /* 0x000fc60007ffe0ff */
[C---:B------:R-:W-:Y:S02]  /*1990*/  IMAD R21, R20.reuse, R5, R18 ;  /* 0x0000000514157224 */ /* 0x040fe400078e0212 */
[-C--:B------:R-:W-:Y:S02]  /*19a0*/  IMAD.WIDE.U32 R18, R20, R0.reuse, R14 ;  /* 0x0000000014127225 */ /* 0x080fe400078e000e */
[----:B------:R-:W5:Y:S03]  /*19b0*/  LDG.E.64.CONSTANT R14, desc[UR6][R6.64+0x10] ;  /* 0x00001006060e7981 */ /* 0x000f66000c1e9b00 */
[----:B------:R-:W-:Y:S01]  /*19c0*/  IADD3 R19, PT, PT, R19, R21, RZ ;  /* 0x0000001513137210 */ /* 0x000fe20007ffe0ff */
[----:B--2---:R-:W-:-:S04]  /*19d0*/  IMAD R20, R23, R0, RZ ;  /* 0x0000000017147224 */ /* 0x004fc800078e02ff */
[C---:B------:R-:W-:Y:S02]  /*19e0*/  IMAD R23, R22.reuse, R5, R20 ;  /* 0x0000000516177224 */ /* 0x040fe400078e0214 */
[-C--:B------:R-:W-:Y:S02]  /*19f0*/  IMAD.WIDE.U32 R20, R22, R0.reuse, R18 ;  /* 0x0000000016147225 */ /* 0x080fe400078e0012 */
[----:B------:R-:W2:Y:S02]  /*1a00*/  LDG.E.64.CONSTANT R18, desc[UR6][R6.64+0x18] ;  /* 0x0000180606127981 */ /* 0x000ea4000c1e9b00 */
[----:B------:R-:W-:Y:S02]  /*1a10*/  IMAD.IADD R21, R21, 0x1, R23 ;  /* 0x0000000115157824 */ /* 0x000fe400078e0217 */
[-C--:B---3--:R-:W-:Y:S02]  /*1a20*/  IMAD R9, R9, R0.reuse, RZ ;  /* 0x0000000009097224 */ /* 0x088fe400078e02ff */
[----:B------:R-:W-:-:S02]  /*1a30*/  IMAD.WIDE.U32 R22, R8, R0, R20 ;  /* 0x0000000008167225 */ /* 0x000fc400078e0014 */
[----:B------:R-:W3:Y:S02]  /*1a40*/  LDG.E.64.CONSTANT R20, desc[UR6][R6.64+0x20] ;  /* 0x0000200606147981 */ /* 0x000ee4000c1e9b00 */
[----:B------:R-:W-:-:S05]  /*1a50*/  IMAD R9, R8, R5, R9 ;  /* 0x0000000508097224 */ /* 0x000fca00078e0209 */
[----:B------:R-:W-:Y:S02]  /*1a60*/  IADD3 R23, PT, PT, R23, R9, RZ ;  /* 0x0000000917177210 */ /* 0x000fe40007ffe0ff */
[----:B------:R-:W3:Y:S01]  /*1a70*/  LDG.E.64.CONSTANT R8, desc[UR6][R6.64+0x28] ;  /* 0x0000280606087981 */ /* 0x000ee2000c1e9b00 */
[----:B----4-:R-:W-:-:S04]  /*1a80*/  IMAD R11, R11, R0, RZ ;  /* 0x000000000b0b7224 */ /* 0x010fc800078e02ff */
[C---:B------:R-:W-:Y:S02]  /*1a90*/  IMAD R25, R10.reuse, R5, R11 ;  /* 0x000000050a197224 */ /* 0x040fe400078e020b */
[-C--:B------:R-:W-:Y:S02]  /*1aa0*/  IMAD.WIDE.U32 R10, R10, R0.reuse, R22 ;  /* 0x000000000a0a7225 */ /* 0x080fe400078e0016 */
[----:B------:R-:W4:Y:S02]  /*1ab0*/  LDG.E.64.CONSTANT R22, desc[UR6][R6.64+0x30] ;  /* 0x0000300606167981 */ /* 0x000f24000c1e9b00 */
[----:B-----5:R-:W-:Y:S01]  /*1ac0*/  IMAD R13, R13, R0, RZ ;  /* 0x000000000d0d7224 */ /* 0x020fe200078e02ff */
[----:B------:R-:W-:-:S03]  /*1ad0*/  IADD3 R11, PT, PT, R11, R25, RZ ;  /* 0x000000190b0b7210 */ /* 0x000fc60007ffe0ff */
[C---:B------:R-:W-:Y:S02]  /*1ae0*/  IMAD R25, R12.reuse, R5, R13 ;  /* 0x000000050c197224 */ /* 0x040fe400078e020d */
[-C--:B------:R-:W-:Y:S02]  /*1af0*/  IMAD.WIDE.U32 R10, R12, R0.reuse, R10 ;  /* 0x000000000c0a7225 */ /* 0x080fe400078e000a */
[----:B------:R0:W5:Y:S03]  /*1b00*/  LDG.E.64.CONSTANT R12, desc[UR6][R6.64+0x38] ;  /* 0x00003806060c7981 */ /* 0x000166000c1e9b00 */
[----:B------:R-:W-:Y:S01]  /*1b10*/  IADD3 R11, PT, PT, R11, R25, RZ ;  /* 0x000000190b0b7210 */ /* 0x000fe20007ffe0ff */
[-C--:B------:R-:W-:Y:S02]  /*1b20*/  IMAD R15, R15, R0.reuse, RZ ;  /* 0x000000000f0f7224 */ /* 0x080fe400078e02ff */
[----:B------:R-:W-:-:S04]  /*1b30*/  IMAD.WIDE.U32 R10, R14, R0, R10 ;  /* 0x000000000e0a7225 */ /* 0x000fc800078e000a */
[----:B------:R-:W-:-:S04]  /*1b40*/  IMAD R15, R14, R5, R15 ;  /* 0x000000050e0f7224 */ /* 0x000fc800078e020f */
[----:B------:R-:W-:Y:S02]  /*1b50*/  IMAD.IADD R11, R11, 0x1, R15 ;  /* 0x000000010b0b7824 */ /* 0x000fe400078e020f */
[----:B------:R-:W-:-:S05]  /*1b60*/  VIADD R4, R4, 0x10 ;  /* 0x0000001004047836 */ /* 0x000fca0000000000 */
[----:B------:R-:W-:Y:S02]  /*1b70*/  ISETP.NE.AND P1, PT, R4, RZ, PT ;  /* 0x000000ff0400720c */ /* 0x000fe40003f25270 */
[----:B0-----:R-:W-:-:S04]  /*1b80*/  IADD3 R6, P2, PT, R6, 0x80, RZ ;  /* 0x0000008006067810 */ /* 0x001fc80007f5e0ff */
[----:B------:R-:W-:Y:S01]  /*1b90*/  IADD3.X R7, PT, PT, RZ, R7, RZ, P2, !PT ;  /* 0x00000007ff077210 */ /* 0x000fe200017fe4ff */
[-C--:B--2---:R-:W-:Y:S02]  /*1ba0*/  IMAD R14, R19, R0.reuse, RZ ;  /* 0x00000000130e7224 */ /* 0x084fe400078e02ff */
[----:B------:R-:W-:-:S04]  /*1bb0*/  IMAD.WIDE.U32 R10, R18, R0, R10 ;  /* 0x00000000120a7225 */ /* 0x000fc800078e000a */
[----:B------:R-:W-:Y:S02]  /*1bc0*/  IMAD R15, R18, R5, R14 ;  /* 0x00000005120f7224 */ /* 0x000fe400078e020e */
[----:B---3--:R-:W-:-:S03]  /*1bd0*/  IMAD R14, R21, R0, RZ ;  /* 0x00000000150e7224 */ /* 0x008fc600078e02ff */
[----:B------:R-:W-:Y:S01]  /*1be0*/  IADD3 R11, PT, PT, R11, R15, RZ ;  /* 0x0000000f0b0b7210 */ /* 0x000fe20007ffe0ff */
[C---:B------:R-:W-:Y:S02]  /*1bf0*/  IMAD R15, R20.reuse, R5, R14 ;  /* 0x00000005140f7224 */ /* 0x040fe400078e020e */
[----:B------:R-:W-:-:S04]  /*1c00*/  IMAD.WIDE.U32 R10, R20, R0, R10 ;  /* 0x00000000140a7225 */ /* 0x000fc800078e000a */
[----:B------:R-:W-:Y:S01]  /*1c10*/  IMAD R9, R9, R0, RZ ;  /* 0x0000000009097224 */ /* 0x000fe200078e02ff */
[----:B------:R-:W-:-:S03]  /*1c20*/  IADD3 R11, PT, PT, R11, R15, RZ ;  /* 0x0000000f0b0b7210 */ /* 0x000fc60007ffe0ff */
[C---:B------:R-:W-:Y:S02]  /*1c30*/  IMAD R15, R8.reuse, R5, R9 ;  /* 0x00000005080f7224 */ /* 0x040fe400078e0209 */
[----:B------:R-:W-:-:S04]  /*1c40*/  IMAD.WIDE.U32 R8, R8, R0, R10 ;  /* 0x0000000008087225 */ /* 0x000fc800078e000a */
[----:B----4-:R-:W-:Y:S01]  /*1c50*/  IMAD R10, R23, R0, RZ ;  /* 0x00000000170a7224 */ /* 0x010fe200078e02ff */
[----:B------:R-:W-:-:S03]  /*1c60*/  IADD3 R9, PT, PT, R9, R15, RZ ;  /* 0x0000000f09097210 */ /* 0x000fc60007ffe0ff */
[C---:B------:R-:W-:Y:S02]  /*1c70*/  IMAD R11, R22.reuse, R5, R10 ;  /* 0x00000005160b7224 */ /* 0x040fe400078e020a */
[----:B------:R-:W-:-:S04]  /*1c80*/  IMAD.WIDE.U32 R22, R22, R0, R8 ;  /* 0x0000000016167225 */ /* 0x000fc800078e0008 */
[----:B-----5:R-:W-:Y:S01]  /*1c90*/  IMAD R8, R13, R0, RZ ;  /* 0x000000000d087224 */ /* 0x020fe200078e02ff */
[----:B------:R-:W-:-:S03]  /*1ca0*/  IADD3 R23, PT, PT, R23, R11, RZ ;  /* 0x0000000b17177210 */ /* 0x000fc60007ffe0ff */
[C---:B------:R-:W-:Y:S02]  /*1cb0*/  IMAD R9, R12.reuse, R5, R8 ;  /* 0x000000050c097224 */ /* 0x040fe400078e0208 */
[----:B------:R-:W-:-:S05]  /*1cc0*/  IMAD.WIDE.U32 R18, R12, R0, R22 ;  /* 0x000000000c127225 */ /* 0x000fca00078e0016 */
[----:B------:R-:W-:Y:S01]  /*1cd0*/  IADD3 R19, PT, PT, R19, R9, RZ ;  /* 0x0000000913137210 */ /* 0x000fe20007ffe0ff */
[----:B------:R-:W-:Y:S06]  /*1ce0*/  @P1 BRA `(.L_x_19) ;  /* 0xfffffff800ac1947 */ /* 0x000fec000383ffff */
.L_x_18:
[----:B------:R-:W-:Y:S05]  /*1cf0*/  @!P0 BRA `(.L_x_8) ;  /* 0x0000000400748947 */ /* 0x000fea0003800000 */
[----:B------:R-:W-:Y:S02]  /*1d00*/  ISETP.GE.U32.AND P0, PT, R24, 0x8, PT ;  /* 0x000000081800780c */ /* 0x000fe40003f06070 */
[----:B------:R-:W-:-:S04]  /*1d10*/  LOP3.LUT R4, R3, 0x7, RZ, 0xc0, !PT ;  /* 0x0000000703047812 */ /* 0x000fc800078ec0ff */
[----:B------:R-:W-:-:S07]  /*1d20*/  ISETP.NE.AND P1, PT, R4, RZ, PT ;  /* 0x000000ff0400720c */ /* 0x000fce0003f25270 */
[----:B------:R-:W-:Y:S06]  /*1d30*/  @!P0 BRA `(.L_x_20) ;  /* 0x0000000000ac8947 */ /* 0x000fec0003800000 */
[----:B------:R-:W0:Y:S02]  /*1d40*/  LDC.64 R26, c[0x4][0x8] ;  /* 0x01000200ff1a7b82 */ /* 0x000e240000000a00 */
[----:B0-----:R-:W-:-:S05]  /*1d50*/  IMAD.WIDE.U32 R26, R17, 0x8, R26 ;  /* 0x00000008111a7825 */ /* 0x001fca00078e001a */
[----:B------:R-:W2:Y:S04]  /*1d60*/  LDG.E.64.CONSTANT R24, desc[UR6][R26.64] ;  /* 0x000000061a187981 */ /* 0x000ea8000c1e9b00 */
[----:B------:R-:W3:Y:S04]  /*1d70*/  LDG.E.64.CONSTANT R22, desc[UR6][R26.64+0x8] ;  /* 0x000008061a167981 */ /* 0x000ee8000c1e9b00 */
[----:B------:R-:W4:Y:S04]  /*1d80*/  LDG.E.64.CONSTANT R20, desc[UR6][R26.64+0x10] ;  /* 0x000010061a147981 */ /* 0x000f28000c1e9b00 */
[----:B------:R-:W5:Y:S04]  /*1d90*/  LDG.E.64.CONSTANT R14, desc[UR6][R26.64+0x18] ;  /* 0x000018061a0e7981 */ /* 0x000f68000c1e9b00 */
[----:B------:R-:W5:Y:S04]  /*1da0*/  LDG.E.64.CONSTANT R12, desc[UR6][R26.64+0x20] ;  /* 0x000020061a0c7981 */ /* 0x000f68000c1e9b00 */
[----:B------:R-:W5:Y:S04]  /*1db0*/  LDG.E.64.CONSTANT R10, desc[UR6][R26.64+0x28] ;  /* 0x000028061a0a7981 */ /* 0x000f68000c1e9b00 */
[----:B------:R-:W5:Y:S04]  /*1dc0*/  LDG.E.64.CONSTANT R8, desc[UR6][R26.64+0x30] ;  /* 0x000030061a087981 */ /* 0x000f68000c1e9b00 */
[----:B------:R-:W5:Y:S01]  /*1dd0*/  LDG.E.64.CONSTANT R6, desc[UR6][R26.64+0x38] ;  /* 0x000038061a067981 */ /* 0x000f62000c1e9b00 */
[----:B------:R-:W-:Y:S01]  /*1de0*/  IADD3 R17, PT, PT, R17, 0x8, RZ ;  /* 0x0000000811117810 */ /* 0x000fe20007ffe0ff */
[----:B--2---:R-:W-:-:S02]  /*1df0*/  IMAD R25, R25, R0, RZ ;  /* 0x0000000019197224 */ /* 0x004fc400078e02ff */
[----:B------:R-:W-:-:S04]  /*1e00*/  IMAD.WIDE.U32 R18, R24, R0, R18 ;  /* 0x0000000018127225 */ /* 0x000fc800078e0012 */
[-C--:B------:R-:W-:Y:S02]  /*1e10*/  IMAD R25, R24, R5.reuse, R25 ;  /* 0x0000000518197224 */ /* 0x080fe400078e0219 */
[-C--:B---3--:R-:W-:Y:S02]  /*1e20*/  IMAD R23, R23, R0.reuse, RZ ;  /* 0x0000000017177224 */ /* 0x088fe400078e02ff */
[----:B------:R-:W-:Y:S02]  /*1e30*/  IMAD.IADD R19, R19, 0x1, R25 ;  /* 0x0000000113137824 */ /* 0x000fe400078e0219 */
[C---:B------:R-:W-:Y:S02]  /*1e40*/  IMAD R23, R22.reuse, R5, R23 ;  /* 0x0000000516177224 */ /* 0x040fe400078e0217 */
[----:B------:R-:W-:-:S04]  /*1e50*/  IMAD.WIDE.U32 R18, R22, R0, R18 ;  /* 0x0000000016127225 */ /* 0x000fc800078e0012 */
[-C--:B----4-:R-:W-:Y:S01]  /*1e60*/  IMAD R21, R21, R0.reuse, RZ ;  /* 0x0000000015157224 */ /* 0x090fe200078e02ff */
[----:B------:R-:W-:Y:S01]  /*1e70*/  IADD3 R19, PT, PT, R19, R23, RZ ;  /* 0x0000001713137210 */ /* 0x000fe20007ffe0ff */
[-C--:B-----5:R-:W-:Y:S02]  /*1e80*/  IMAD R15, R15, R0.reuse, RZ ;  /* 0x000000000f0f7224 */ /* 0x0a0fe400078e02ff */
[C---:B------:R-:W-:Y:S02]  /*1e90*/  IMAD R21, R20.reuse, R5, R21 ;  /* 0x0000000514157224 */ /* 0x040fe400078e0215 */
[----:B------:R-:W-:-:S04]  /*1ea0*/  IMAD.WIDE.U32 R18, R20, R0, R18 ;  /* 0x0000000014127225 */ /* 0x000fc800078e0012 */
[-C--:B------:R-:W-:Y:S01]  /*1eb0*/  IMAD R13, R13, R0.reuse, RZ ;  /* 0x000000000d0d7224 */ /* 0x080fe200078e02ff */
[----:B------:R-:W-:Y:S01]  /*1ec0*/  IADD3 R19, PT, PT, R19, R21, RZ ;  /* 0x0000001513137210 */ /* 0x000fe20007ffe0ff */
[C---:B------:R-:W-:Y:S02]  /*1ed0*/  IMAD R21, R14.reuse, R5, R15 ;  /* 0x000000050e157224 */ /* 0x040fe400078e020f */
[-C--:B------:R-:W-:Y:S02]  /*1ee0*/  IMAD R11, R11, R0.reuse, RZ ;  /* 0x000000000b0b7224 */ /* 0x080fe400078e02ff */
[----:B------:R-:W-:-:S04]  /*1ef0*/  IMAD.WIDE.U32 R14, R14, R0, R18 ;  /* 0x000000000e0e7225 */ /* 0x000fc800078e0012 */
[C---:B------:R-:W-:Y:S01]  /*1f00*/  IMAD R19, R12.reuse, R5, R13 ;  /* 0x000000050c137224 */ /* 0x040fe200078e020d */
[----:B------:R-:W-:Y:S01]  /*1f10*/  IADD3 R15, PT, PT, R15, R21, RZ ;  /* 0x000000150f0f7210 */ /* 0x000fe20007ffe0ff */
[-C--:B------:R-:W-:Y:S02]  /*1f20*/  IMAD R9, R9, R0.reuse, RZ ;  /* 0x0000000009097224 */ /* 0x080fe400078e02ff */
[-C--:B------:R-:W-:Y:S02]  /*1f30*/  IMAD R7, R7, R0.reuse, RZ ;  /* 0x0000000007077224 */ /* 0x080fe400078e02ff */
[----:B------:R-:W-:-:S04]  /*1f40*/  IMAD.WIDE.U32 R12, R12, R0, R14 ;  /* 0x000000000c0c7225 */ /* 0x000fc800078e000e */
[----:B------:R-:W-:Y:S02]  /*1f50*/  IMAD.IADD R13, R13, 0x1, R19 ;  /* 0x000000010d0d7824 */ /* 0x000fe400078e0213 */
[C---:B------:R-:W-:Y:S02]  /*1f60*/  IMAD R15, R10.reuse, R5, R11 ;  /* 0x000000050a0f7224 */ /* 0x040fe400078e020b */
[----:B------:R-:W-:-:S04]  /*1f70*/  IMAD.WIDE.U32 R10, R10, R0, R12 ;  /* 0x000000000a0a7225 */ /* 0x000fc800078e000c */
[----:B------:R-:W-:Y:S01]  /*1f80*/  IMAD R13, R8, R5, R9 ;  /* 0x00000005080d7224 */ /* 0x000fe200078e0209 */
[----:B------:R-:W-:Y:S01]  /*1f90*/  IADD3 R11, PT, PT, R11, R15, RZ ;  /* 0x0000000f0b0b7210 */ /* 0x000fe20007ffe0ff */
[----:B------:R-:W-:Y:S02]  /*1fa0*/  IMAD R7, R6, R5, R7 ;  /* 0x0000000506077224 */ /* 0x000fe400078e0207 */
[----:B------:R-:W-:-:S05]  /*1fb0*/  IMAD.WIDE.U32 R8, R8, R0, R10 ;  /* 0x0000000008087225 */ /* 0x000fca00078e000a */
[----:B------:R-:W-:-:S03]  /*1fc0*/  IADD3 R9, PT, PT, R9, R13, RZ ;  /* 0x0000000d09097210 */ /* 0x000fc60007ffe0ff */
[----:B------:R-:W-:-:S04]  /*1fd0*/  IMAD.WIDE.U32 R18, R6, R0, R8 ;  /* 0x0000000006127225 */ /* 0x000fc800078e0008 */
[----:B------:R-:W-:-:S07]  /*1fe0*/  IMAD.IADD R19, R19, 0x1, R7 ;  /* 0x0000000113137824 */ /* 0x000fce00078e0207 */
.L_x_20:
        /* <DEDUP_REMOVED lines=10> */
[----:B------:R-:W5:Y:S01]  /*2090*/  LDG.E.64.CONSTANT R12, desc[UR6][R14.64+0x18] ;  /* 0x000018060e0c7981 */ /* 0x000f62000c1e9b00 */
[----:B------:R-:W-:-:S02]  /*20a0*/  VIADD R17, R17, 0x4 ;  /* 0x0000000411117836 */ /* 0x000fc40000000000 */
[-C--:B--2---:R-:W-:Y:S02]  /*20b0*/  IMAD R4, R11, R0.reuse, RZ ;  /* 0x000000000b047224 */ /* 0x084fe400078e02ff */
[----:B------:R-:W-:-:S04]  /*20c0*/  IMAD.WIDE.U32 R18, R10, R0, R18 ;  /* 0x000000000a127225 */ /* 0x000fc800078e0012 */
[----:B------:R-:W-:Y:S02]  /*20d0*/  IMAD R11, R10, R5, R4 ;  /* 0x000000050a0b7224 */ /* 0x000fe400078e0204 */
[----:B---3--:R-:W-:-:S03]  /*20e0*/  IMAD R4, R9, R0, RZ ;  /* 0x0000000009047224 */ /* 0x008fc600078e02ff */
[----:B------:R-:W-:Y:S01]  /*20f0*/  IADD3 R19, PT, PT, R19, R11, RZ ;  /* 0x0000000b13137210 */ /* 0x000fe20007ffe0ff */
[C---:B------:R-:W-:Y:S02]  /*2100*/  IMAD R11, R8.reuse, R5, R4 ;  /* 0x00000005080b7224 */ /* 0x040fe400078e0204 */
[-C--:B----4-:R-:W-:Y:S02]  /*2110*/  IMAD R4, R7, R0.reuse, RZ ;  /* 0x0000000007047224 */ /* 0x090fe400078e02ff */
[----:B------:R-:W-:-:S05]  /*2120*/  IMAD.WIDE.U32 R8, R8, R0, R18 ;  /* 0x0000000008087225 */ /* 0x000fca00078e0012 */
[----:B------:R-:W-:Y:S01]  /*2130*/  IADD3 R9, PT, PT, R9, R11, RZ ;  /* 0x0000000b09097210 */ /* 0x000fe20007ffe0ff */
[C---:B------:R-:W-:Y:S02]  /*2140*/  IMAD R11, R6.reuse, R5, R4 ;  /* 0x00000005060b7224 */ /* 0x040fe400078e0204 */
[-C--:B-----5:R-:W-:Y:S02]  /*2150*/  IMAD R4, R13, R0.reuse, RZ ;  /* 0x000000000d047224 */ /* 0x0a0fe400078e02ff */
[----:B------:R-:W-:-:S04]  /*2160*/  IMAD.WIDE.U32 R6, R6, R0, R8 ;  /* 0x0000000006067225 */ /* 0x000fc800078e0008 */
[----:B------:R-:W-:Y:S01]  /*2170*/  IMAD R9, R12, R5, R4 ;  /* 0x000000050c097224 */ /* 0x000fe200078e0204 */
[----:B------:R-:W-:-:S03]  /*2180*/  IADD3 R7, PT, PT, R7, R11, RZ ;  /* 0x0000000b07077210 */ /* 0x000fc60007ffe0ff */
[----:B------:R-:W-:-:S05]  /*2190*/  IMAD.WIDE.U32 R18, R12, R0, R6 ;  /* 0x000000000c127225 */ /* 0x000fca00078e0006 */
[----:B------:R-:W-:-:S07]  /*21a0*/  IADD3 R19, PT, PT, R19, R9, RZ ;  /* 0x0000000913137210 */ /* 0x000fce0007ffe0ff */
.L_x_21:
[----:B------:R-:W-:Y:S05]  /*21b0*/  @!P1 BRA `(.L_x_8) ;  /* 0x0000000000449947 */ /* 0x000fea0003800000 */
[----:B------:R-:W0:Y:S01]  /*21c0*/  LDC.64 R6, c[0x4][0x8] ;  /* 0x01000200ff067b82 */ /* 0x000e220000000a00 */
[----:B------:R-:W-:Y:S01]  /*21d0*/  IADD3 R3, PT, PT, -R3, RZ, RZ ;  /* 0x000000ff03037210 */ /* 0x000fe20007ffe1ff */
[----:B0-----:R-:W-:-:S04]  /*21e0*/  IMAD.WIDE.U32 R6, R17, 0x8, R6 ;  /* 0x0000000811067825 */ /* 0x001fc800078e0006 */
[----:B------:R-:W-:Y:S01]  /*21f0*/  IMAD.MOV.U32 R9, RZ, RZ, R7 ;  /* 0x000000ffff097224 */ /* 0x000fe200078e0007 */
[----:B------:R-:W-:-:S07]  /*2200*/  MOV R4, R6 ;  /* 0x0000000600047202 */ /* 0x000fce0000000f00 */
.L_x_22:
[----:B------:R-:W-:Y:S02]  /*2210*/  MOV R6, R4 ;  /* 0x0000000400067202 */ /* 0x000fe40000000f00 */
[----:B------:R-:W-:-:S06]  /*2220*/  MOV R7, R9 ;  /* 0x0000000900077202 */ /* 0x000fcc0000000f00 */
[----:B------:R-:W2:Y:S01]  /*2230*/  LDG.E.64.CONSTANT R6, desc[UR6][R6.64] ;  /* 0x0000000606067981 */ /* 0x000ea2000c1e9b00 */
[----:B------:R-:W-:Y:S02]  /*2240*/  IADD3 R3, PT, PT, R3, 0x1, RZ ;  /* 0x0000000103037810 */ /* 0x000fe40007ffe0ff */
[----:B------:R-:W-:Y:S02]  /*2250*/  IADD3 R4, P1, PT, R4, 0x8, RZ ;  /* 0x0000000804047810 */ /* 0x000fe40007f3e0ff */
[----:B------:R-:W-:Y:S02]  /*2260*/  ISETP.NE.AND P0, PT, R3, RZ, PT ;  /* 0x000000ff0300720c */ /* 0x000fe40003f05270 */
[----:B------:R-:W-:Y:S01]  /*2270*/  IADD3.X R9, PT, PT, RZ, R9, RZ, P1, !PT ;  /* 0x00000009ff097210 */ /* 0x000fe20000ffe4ff */
[-C--:B--2---:R-:W-:Y:S02]  /*2280*/  IMAD R8, R7, R0.reuse, RZ ;  /* 0x0000000007087224 */ /* 0x084fe400078e02ff */
[----:B------:R-:W-:-:S04]  /*2290*/  IMAD.WIDE.U32 R18, R6, R0, R18 ;  /* 0x0000000006127225 */ /* 0x000fc800078e0012 */
[----:B------:R-:W-:-:S04]  /*22a0*/  IMAD R11, R6, R5, R8 ;  /* 0x00000005060b7224 */ /* 0x000fc800078e0208 */
[----:B------:R-:W-:Y:S01]  /*22b0*/  IMAD.IADD R19, R19, 0x1, R11 ;  /* 0x0000000113137824 */ /* 0x000fe200078e020b */
[----:B------:R-:W-:Y:S06]  /*22c0*/  @P0 BRA `(.L_x_22) ;  /* 0xfffffffc00d00947 */ /* 0x000fec000383ffff */
.L_x_8:
[----:B------:R-:W-:Y:S01]  /*22d0*/  MOV R17, 0x0 ;  /* 0x0000000000117802 */ /* 0x000fe20000000f00 */
[----:B------:R-:W0:Y:S01]  /*22e0*/  LDCU.64 UR4, c[0x4][0x10] ;  /* 0x01000200ff0477ac */ /* 0x000e220008000a00 */
[----:B------:R-:W-:Y:S02]  /*22f0*/  CS2R R6, SRZ ;  /* 0x0000000000067805 */ /* 0x000fe4000001ff00 */
[----:B------:R1:W2:Y:S01]  /*2300*/  LDC.64 R8, c[0x4][R17] ;  /* 0x0100000011087b82 */ /* 0x0002a20000000a00 */
[----:B0-----:R-:W-:Y:S02]  /*2310*/  MOV R4, UR4 ;  /* 0x0000000400047c02 */ /* 0x001fe40008000f00 */
[----:B-1----:R-:W-:-:S07]  /*2320*/  MOV R5, UR5 ;  /* 0x0000000500057c02 */ /* 0x002fce0008000f00 */
[----:B------:R-:W-:-:S07]  /*2330*/  LEPC R20, `(.L_x_23) ;  /* 0x000000001014794e */ /* 0x000fce0000000000 */
[----:B--2---:R-:W-:Y:S05]  /*2340*/  CALL.ABS.NOINC R8 ;  /* 0x0000000008007343 */ /* 0x004fea0003c00000 */
.L_x_23:
[----:B------:R0:W-:Y:S01]  /*2350*/  STL [R1], R18 ;  /* 0x0000001201007387 */ /* 0x0001e20000100800 */
[----:B------:R0:W1:Y:S01]  /*2360*/  LDC.64 R8, c[0x4][R17] ;  /* 0x0100000011087b82 */ /* 0x0000620000000a00 */
[----:B------:R-:W2:Y:S01]  /*2370*/  LDCU.64 UR4, c[0x4][0x18] ;  /* 0x01000300ff0477ac */ /* 0x000ea20008000a00 */
[----:B------:R-:W-:Y:S02]  /*2380*/  MOV R6, R2 ;  /* 0x0000000200067202 */ /* 0x000fe40000000f00 */
[----:B------:R-:W-:Y:S01]  /*2390*/  MOV R7, R16 ;  /* 0x0000001000077202 */ /* 0x000fe20000000f00 */
[----:B--2---:R-:W-:Y:S01]  /*23a0*/  IMAD.U32 R4, RZ, RZ, UR4 ;  /* 0x00000004ff047e24 */ /* 0x004fe2000f8e00ff */
[----:B0-----:R-:W-:-:S07]  /*23b0*/  MOV R5, UR5 ;  /* 0x0000000500057c02 */ /* 0x001fce0008000f00 */
[----:B------:R-:W-:-:S07]  /*23c0*/  LEPC R20, `(.L_x_24) ;  /* 0x000000001014794e */ /* 0x000fce0000000000 */
[----:B-1----:R-:W-:Y:S05]  /*23d0*/  CALL.ABS.NOINC R8 ;  /* 0x0000000008007343 */ /* 0x002fea0003c00000 */
.L_x_24:
[----:B------:R-:W-:Y:S05]  /*23e0*/  EXIT ;  /* 0x000000000000794d */ /* 0x000fea0003800000 */
.L_x_25:
[----:B------:R-:W-:-:S00]  /*23f0*/  BRA `(.L_x_25) ;  /* 0xfffffffc00fc7947 */ /* 0x000fc0000383ffff */
[----:B------:R-:W-:-:S00]  /*2400*/  NOP ;  /* 0x0000000000007918 */ /* 0x000fc00000000000 */
[----:B------:R-:W-:-:S00]  /*2410*/  NOP ;  /* 0x0000000000007918 */ /* 0x000fc00000000000 */
[----:B------:R-:W-:-:S00]  /*2420*/  NOP ;  /* 0x0000000000007918 */ /* 0x000fc00000000000 */
[----:B------:R-:W-:-:S00]  /*2430*/  NOP ;  /* 0x0000000000007918 */ /* 0x000fc00000000000 */
[----:B------:R-:W-:-:S00]  /*2440*/  NOP ;  /* 0x0000000000007918 */ /* 0x000fc00000000000 */
[----:B------:R-:W-:-:S00]  /*2450*/  NOP ;  /* 0x0000000000007918 */ /* 0x000fc00000000000 */
[----:B------:R-:W-:-:S00]  /*2460*/  NOP ;  /* 0x0000000000007918 */ /* 0x000fc00000000000 */
[----:B------:R-:W-:-:S00]  /*2470*/  NOP ;  /* 0x0000000000007918 */ /* 0x000fc00000000000 */
.L_x_120:


//--------------------- .text._Z3addPcS_PiS0_S0_i --------------------------
	.section	.text._Z3addPcS_PiS0_S0_i,"ax",@progbits
	.align	128
        .global         _Z3addPcS_PiS0_S0_i
        .type           _Z3addPcS_PiS0_S0_i,@function
        .size           _Z3addPcS_PiS0_S0_i,(.L_x_121 - _Z3addPcS_PiS0_S0_i)
        .other          _Z3addPcS_PiS0_S0_i,@"STO_CUDA_ENTRY STV_DEFAULT"
_Z3addPcS_PiS0_S0_i:
.text._Z3addPcS_PiS0_S0_i:
[----:B------:R-:W-:Y:S01]  /*0000*/  LDC R1, c[0x0][0x37c] ;  /* 0x0000df00ff017b82 */ /* 0x000fe20000000800 */
[----:B------:R-:W0:Y:S07]  /*0010*/  S2R R2, SR_TID.X ;  /* 0x0000000000027919 */ /* 0x000e2e0000002100 */
[----:B------:R-:W0:Y:S01]  /*0020*/  S2UR UR4, SR_CTAID.X ;  /* 0x00000000000479c3 */ /* 0x000e220000002500 */
[----:B------:R-:W1:Y:S07]  /*0030*/  LDCU UR5, c[0x0][0x3a8] ;  /* 0x00007500ff0577ac */ /* 0x000e6e0008000800 */
[----:B------:R-:W0:Y:S02]  /*0040*/  LDC R3, c[0x0][0x360] ;  /* 0x0000d800ff037b82 */ /* 0x000e240000000800 */
[----:B0-----:R-:W-:-:S05]  /*0050*/  IMAD R2, R3, UR4, R2 ;  /* 0x0000000403027c24 */ /* 0x001fca000f8e0202 */
[----:B-1----:R-:W-:-:S13]  /*0060*/  ISETP.GE.AND P0, PT, R2, UR5, PT ;  /* 0x0000000502007c0c */ /* 0x002fda000bf06270 */
[----:B------:R-:W-:Y:S05]  /*0070*/  @P0 EXIT ;  /* 0x000000000000094d */ /* 0x000fea0003800000 */
[----:B------:R-:W0:Y:S01]  /*0080*/  LDCU UR4, c[0x0][0x370] ;  /* 0x00006e00ff0477ac */ /* 0x000e220008000800 */
[----:B------:R-:W1:Y:S01]  /*0090*/  LDCU.64 UR6, c[0x0][0x358] ;  /* 0x00006b00ff0677ac */ /* 0x000e620008000a00 */
[----:B0-----:R-:W-:-:S07]  /*00a0*/  IMAD R3, R3, UR4, RZ ;  /* 0x0000000403037c24 */ /* 0x001fce000f8e02ff */
.L_x_98:
[----:B------:R-:W0:Y:S01]  /*00b0*/  LDC.64 R4, c[0x0][0x398] ;  /* 0x0000e600ff047b82 */ /* 0x000e220000000a00 */
[----:B------:R-:W-:-:S07]  /*00c0*/  IMAD R0, R2, 0x3, RZ ;  /* 0x0000000302007824 */ /* 0x000fce00078e02ff */
[----:B------:R-:W2:Y:S01]  /*00d0*/  LDC.64 R12, c[0x0][0x380] ;  /* 0x0000e000ff0c7b82 */ /* 0x000ea20000000a00 */
[----:B0-----:R-:W-:-:S05]  /*00e0*/  IMAD.WIDE R4, R0, 0x4, R4 ;  /* 0x0000000400047825 */ /* 0x001fca00078e0204 */
[----:B-1----:R-:W2:Y:S02]  /*00f0*/  LDG.E R9, desc[UR6][R4.64] ;  /* 0x0000000604097981 */ /* 0x002ea4000c1e1900 */
[----:B--2---:R-:W-:-:S04]  /*0100*/  IADD3 R10, P0, PT, R9, R12, RZ ;  /* 0x0000000c090a7210 */ /* 0x004fc80007f1e0ff */
[----:B------:R-:W-:-:S05]  /*0110*/  LEA.HI.X.SX32 R11, R9, R13, 0x1, P0 ;  /* 0x0000000d090b7211 */ /* 0x000fca00000f0eff */
[----:B------:R-:W2:Y:S01]  /*0120*/  LDG.E.S8 R10, desc[UR6][R10.64] ;  /* 0x000000060a0a7981 */ /* 0x000ea2000c1e1300 */
[----:B------:R-:W-:Y:S01]  /*0130*/  HFMA2 R7, -RZ, RZ, 0, 0 ;  /* 0x00000000ff077431 */ /* 0x000fe200000001ff */
[----:B------:R-:W-:Y:S01]  /*0140*/  BSSY.RECONVERGENT B0, `(.L_x_26) ;  /* 0x000000b000007945 */ /* 0x000fe20003800200 */
[----:B------:R-:W-:Y:S02]  /*0150*/  MOV R8, R9 ;  /* 0x0000000900087202 */ /* 0x000fe40000000f00 */
[----:B--2---:R-:W-:-:S07]  /*0160*/  IADD3 R6, PT, PT, R10, -0x30, RZ ;  /* 0xffffffd00a067810 */ /* 0x004fce0007ffe0ff */
.L_x_27:
        /* <DEDUP_REMOVED lines=8> */
[----:B------:R-:W-:Y:S05]  /*01f0*/  BSYNC.RECONVERGENT B0 ;  /* 0x0000000000007941 */ /* 0x000fea0003800200 */
.L_x_26:
[----:B------:R-:W-:Y:S01]  /*0200*/  ISETP.NE.AND P0, PT, R10, RZ, PT ;  /* 0x000000ff0a00720c */ /* 0x000fe20003f05270 */
[----:B------:R-:W-:Y:S01]  /*0210*/  BSSY.RECONVERGENT B0, `(.L_x_28) ;  /* 0x0000087000007945 */ /* 0x000fe20003800200 */
[----:B------:R-:W-:-:S11]  /*0220*/  HFMA2 R7, -RZ, RZ, 0, 0 ;  /* 0x00000000ff077431 */ /* 0x000fd600000001ff */
[----:B------:R-:W-:Y:S05]  /*0230*/  @!P0 BRA `(.L_x_29) ;  /* 0x0000000800108947 */ /* 0x000fea0003800000 */
[C---:B------:R-:W-:Y:S01]  /*0240*/  ISETP.GE.U32.AND P1, PT, R10.reuse, 0x8, PT ;  /* 0x000000080a00780c */ /* 0x040fe20003f26070 */
[----:B------:R-:W-:Y:S01]  /*0250*/  BSSY.RECONVERGENT B1, `(.L_x_30) ;  /* 0x0000042000017945 */ /* 0x000fe20003800200 */
[----:B------:R-:W-:Y:S01]  /*0260*/  LOP3.LUT P0, R22, R10, 0x7, RZ, 0xc0, !PT ;  /* 0x000000070a167812 */ /* 0x000fe2000780c0ff */
[----:B------:R-:W-:Y:S01]  /*0270*/  IMAD.MOV.U32 R7, RZ, RZ, RZ ;  /* 0x000000ffff077224 */ /* 0x000fe200078e00ff */
[----:B------:R-:W-:Y:S02]  /*0280*/  MOV R11, R10 ;  /* 0x0000000a000b7202 */ /* 0x000fe40000000f00 */
[----:B------:R-:W-:-:S07]  /*0290*/  MOV R8, R9 ;  /* 0x0000000900087202 */ /* 0x000fce0000000f00 */
[----:B------:R-:W-:Y:S05]  /*02a0*/  @!P1 BRA `(.L_x_31) ;  /* 0x0000000000f09947 */ /* 0x000fea0003800000 */
[----:B------:R-:W-:Y:S01]  /*02b0*/  HFMA2 R23, -RZ, RZ, 0, 0 ;  /* 0x00000000ff177431 */ /* 0x000fe200000001ff */
[----:B------:R-:W-:Y:S01]  /*02c0*/  MOV R7, RZ ;  /* 0x000000ff00077202 */ /* 0x000fe20000000f00 */
[----:B------:R-:W-:Y:S01]  /*02d0*/  IMAD.MOV.U32 R11, RZ, RZ, R10 ;  /* 0x000000ffff0b7224 */ /* 0x000fe200078e000a */
[----:B------:R-:W-:-:S07]  /*02e0*/  MOV R8, R9 ;  /* 0x0000000900087202 */ /* 0x000fce0000000f00 */
.L_x_32:
[----:B------:R-:W0:Y:S01]  /*02f0*/  LDC.64 R16, c[0x4][0x8] ;  /* 0x01000200ff107b82 */ /* 0x000e220000000a00 */
[C---:B------:R-:W-:Y:S02]  /*0300*/  IADD3 R14, P1, PT, R8.reuse, R12, RZ ;  /* 0x0000000c080e7210 */ /* 0x040fe40007f3e0ff */
[----:B------:R-:W-:Y:S02]  /*0310*/  IADD3 R19, PT, PT, R11, -0x1, RZ ;  /* 0xffffffff0b137810 */ /* 0x000fe40007ffe0ff */
[----:B------:R-:W-:-:S05]  /*0320*/  LEA.HI.X.SX32 R15, R8, R13, 0x1, P1 ;  /* 0x0000000d080f7211 */ /* 0x000fca00008f0eff */
[----:B------:R-:W2:Y:S01]  /*0330*/  LDG.E.S8 R24, desc[UR6][R14.64+0x1] ;  /* 0x000001060e187981 */ /* 0x000ea2000c1e1300 */
[C---:B------:R-:W-:Y:S01]  /*0340*/  VIADD R21, R11.reuse, 0xfffffffe ;  /* 0xfffffffe0b157836 */ /* 0x040fe20000000000 */
[----:B------:R-:W-:Y:S02]  /*0350*/  IADD3 R27, PT, PT, R11, -0x3, RZ ;  /* 0xfffffffd0b1b7810 */ /* 0x000fe40007ffe0ff */
[----:B------:R-:W3:Y:S01]  /*0360*/  LDG.E.S8 R28, desc[UR6][R14.64+0x2] ;  /* 0x000002060e1c7981 */ /* 0x000ee2000c1e1300 */
[----:B0-----:R-:W-:-:S06]  /*0370*/  IMAD.WIDE.U32 R18, R19, 0x8, R16 ;  /* 0x0000000813127825 */ /* 0x001fcc00078e0010 */
[----:B------:R0:W4:Y:S01]  /*0380*/  LDG.E.CONSTANT R18, desc[UR6][R18.64] ;  /* 0x0000000612127981 */ /* 0x000122000c1e9900 */
[----:B------:R-:W-:-:S04]  /*0390*/  IMAD.WIDE.U32 R20, R21, 0x8, R16 ;  /* 0x0000000815147825 */ /* 0x000fc800078e0010 */
[----:B------:R-:W-:Y:S02]  /*03a0*/  IMAD.WIDE.U32 R26, R27, 0x8, R16 ;  /* 0x000000081b1a7825 */ /* 0x000fe400078e0010 */
[----:B------:R1:W5:Y:S01]  /*03b0*/  LDG.E.CONSTANT R20, desc[UR6][R20.64] ;  /* 0x0000000614147981 */ /* 0x000362000c1e9900 */
[----:B------:R-:W-:-:S03]  /*03c0*/  IADD3 R25, PT, PT, R11, -0x4, RZ ;  /* 0xfffffffc0b197810 */ /* 0x000fc60007ffe0ff */
[----:B------:R-:W5:Y:S01]  /*03d0*/  LDG.E.CONSTANT R26, desc[UR6][R26.64] ;  /* 0x000000061a1a7981 */ /* 0x000f62000c1e9900 */
[----:B--2---:R-:W-:Y:S01]  /*03e0*/  IADD3 R24, PT, PT, R24, -0x30, RZ ;  /* 0xffffffd018187810 */ /* 0x004fe20007ffe0ff */
[----:B---3--:R-:W-:Y:S01]  /*03f0*/  VIADD R28, R28, 0xffffffd0 ;  /* 0xffffffd01c1c7836 */ /* 0x008fe20000000000 */
[C---:B0-----:R-:W-:Y:S01]  /*0400*/  IADD3 R19, PT, PT, R11.reuse, -0x5, RZ ;  /* 0xfffffffb0b137810 */ /* 0x041fe20007ffe0ff */
[----:B-1----:R-:W-:Y:S01]  /*0410*/  VIADD R21, R11, 0xfffffffa ;  /* 0xfffffffa0b157836 */ /* 0x002fe20000000000 */
[----:B------:R-:W2:Y:S01]  /*0420*/  LDG.E.S8 R27, desc[UR6][R14.64+0x6] ;  /* 0x000006060e1b7981 */ /* 0x000ea2000c1e1300 */
[----:B----4-:R-:W-:-:S03]  /*0430*/  IMAD R29, R18, R24, R7 ;  /* 0x00000018121d7224 */ /* 0x010fc600078e0207 */
[----:B------:R-:W3:Y:S04]  /*0440*/  LDG.E.S8 R7, desc[UR6][R14.64+0x3] ;  /* 0x000003060e077981 */ /* 0x000ee8000c1e1300 */
[----:B------:R-:W4:Y:S01]  /*0450*/  LDG.E.S8 R18, desc[UR6][R14.64+0x4] ;  /* 0x000004060e127981 */ /* 0x000f22000c1e1300 */
[----:B------:R-:W-:-:S06]  /*0460*/  IMAD.WIDE.U32 R24, R25, 0x8, R16 ;  /* 0x0000000819187825 */ /* 0x000fcc00078e0010 */
[----:B------:R0:W2:Y:S01]  /*0470*/  LDG.E.CONSTANT R24, desc[UR6][R24.64] ;  /* 0x0000000618187981 */ /* 0x0000a2000c1e9900 */
[----:B-----5:R-:W-:-:S03]  /*0480*/  IMAD R29, R20, R28, R29 ;  /* 0x0000001c141d7224 */ /* 0x020fc600078e021d */
[----:B------:R-:W5:Y:S01]  /*0490*/  LDG.E.S8 R28, desc[UR6][R14.64+0x7] ;  /* 0x000007060e1c7981 */ /* 0x000f62000c1e1300 */
[C---:B0-----:R-:W-:Y:S02]  /*04a0*/  IADD3 R25, PT, PT, R11.reuse, -0x7, RZ ;  /* 0xfffffff90b197810 */ /* 0x041fe40007ffe0ff */
[----:B------:R-:W-:Y:S02]  /*04b0*/  IADD3 R11, PT, PT, R11, -0x8, RZ ;  /* 0xfffffff80b0b7810 */ /* 0x000fe40007ffe0ff */
[----:B---3--:R-:W-:Y:S02]  /*04c0*/  IADD3 R7, PT, PT, R7, -0x30, RZ ;  /* 0xffffffd007077810 */ /* 0x008fe40007ffe0ff */
[----:B----4-:R-:W-:-:S03]  /*04d0*/  IADD3 R20, PT, PT, R18, -0x30, RZ ;  /* 0xffffffd012147810 */ /* 0x010fc60007ffe0ff */
[----:B------:R-:W-:Y:S02]  /*04e0*/  IMAD R7, R26, R7, R29 ;  /* 0x000000071a077224 */ /* 0x000fe400078e021d */
[----:B------:R-:W-:Y:S01]  /*04f0*/  IMAD.WIDE.U32 R18, R19, 0x8, R16 ;  /* 0x0000000813127825 */ /* 0x000fe200078e0010 */
[----:B------:R-:W3:Y:S04]  /*0500*/  LDG.E.S8 R26, desc[UR6][R14.64+0x5] ;  /* 0x000005060e1a7981 */ /* 0x000ee8000c1e1300 */
[----:B------:R-:W4:Y:S04]  /*0510*/  LDG.E.S8 R29, desc[UR6][R14.64+0x8] ;  /* 0x000008060e1d7981 */ /* 0x000f28000c1e1300 */
[----:B------:R-:W4:Y:S01]  /*0520*/  LDG.E.CONSTANT R18, desc[UR6][R18.64] ;  /* 0x0000000612127981 */ /* 0x000f22000c1e9900 */
[----:B--2---:R-:W-:-:S02]  /*0530*/  IMAD R7, R24, R20, R7 ;  /* 0x0000001418077224 */ /* 0x004fc400078e0207 */
[----:B------:R-:W-:-:S04]  /*0540*/  IMAD.WIDE.U32 R20, R21, 0x8, R16 ;  /* 0x0000000815147825 */ /* 0x000fc800078e0010 */
[--C-:B------:R-:W-:Y:S02]  /*0550*/  IMAD.WIDE.U32 R24, R25, 0x8, R16.reuse ;  /* 0x0000000819187825 */ /* 0x100fe400078e0010 */
[----:B------:R-:W2:Y:S02]  /*0560*/  LDG.E.CONSTANT R20, desc[UR6][R20.64] ;  /* 0x0000000614147981 */ /* 0x000ea4000c1e9900 */
[----:B------:R-:W-:Y:S02]  /*0570*/  IMAD.WIDE.U32 R16, R11, 0x8, R16 ;  /* 0x000000080b107825 */ /* 0x000fe400078e0010 */
[----:B------:R-:W2:Y:S04]  /*0580*/  LDG.E.CONSTANT R24, desc[UR6][R24.64] ;  /* 0x0000000618187981 */ /* 0x000ea8000c1e9900 */
[----:B------:R-:W2:Y:S01]  /*0590*/  LDG.E.CONSTANT R16, desc[UR6][R16.64] ;  /* 0x0000000610107981 */ /* 0x000ea2000c1e9900 */
[----:B------:R-:W-:Y:S01]  /*05a0*/  IADD3 R23, PT, PT, R23, 0x8, RZ ;  /* 0x0000000817177810 */ /* 0x000fe20007ffe0ff */
[----:B------:R-:W-:Y:S01]  /*05b0*/  VIADD R27, R27, 0xffffffd0 ;  /* 0xffffffd01b1b7836 */ /* 0x000fe20000000000 */
[----:B-----5:R-:W-:Y:S01]  /*05c0*/  IADD3 R28, PT, PT, R28, -0x30, RZ ;  /* 0xffffffd01c1c7810 */ /* 0x020fe20007ffe0ff */
[----:B------:R-:W-:Y:S01]  /*05d0*/  VIADD R8, R8, 0x8 ;  /* 0x0000000808087836 */ /* 0x000fe20000000000 */
[----:B---3--:R-:W-:-:S05]  /*05e0*/  IADD3 R26, PT, PT, R26, -0x30, RZ ;  /* 0xffffffd01a1a7810 */ /* 0x008fca0007ffe0ff */
[----:B----4-:R-:W-:Y:S01]  /*05f0*/  IMAD R7, R18, R26, R7 ;  /* 0x0000001a12077224 */ /* 0x010fe200078e0207 */
[----:B------:R-:W-:-:S04]  /*0600*/  LOP3.LUT R18, R10, 0x7ffffff8, RZ, 0xc0, !PT ;  /* 0x7ffffff80a127812 */ /* 0x000fc800078ec0ff */
[----:B------:R-:W-:Y:S01]  /*0610*/  ISETP.NE.AND P1, PT, R23, R18, PT ;  /* 0x000000121700720c */ /* 0x000fe20003f25270 */
[----:B--2---:R-:W-:Y:S01]  /*0620*/  IMAD R7, R20, R27, R7 ;  /* 0x0000001b14077224 */ /* 0x004fe200078e0207 */
[----:B------:R-:W-:-:S03]  /*0630*/  IADD3 R29, PT, PT, R29, -0x30, RZ ;  /* 0xffffffd01d1d7810 */ /* 0x000fc60007ffe0ff */
[----:B------:R-:W-:-:S04]  /*0640*/  IMAD R7, R24, R28, R7 ;  /* 0x0000001c18077224 */ /* 0x000fc800078e0207 */
[----:B------:R-:W-:-:S04]  /*0650*/  IMAD R7, R16, R29, R7 ;  /* 0x0000001d10077224 */ /* 0x000fc800078e0207 */
[----:B------:R-:W-:Y:S05]  /*0660*/  @P1 BRA `(.L_x_32) ;  /* 0xfffffffc00201947 */ /* 0x000fea000383ffff */
.L_x_31:
[----:B------:R-:W-:Y:S05]  /*0670*/  BSYNC.RECONVERGENT B1 ;  /* 0x0000000000017941 */ /* 0x000fea0003800200 */
.L_x_30:
[----:B------:R-:W-:Y:S05]  /*0680*/  @!P0 BRA `(.L_x_29) ;  /* 0x0000000000fc8947 */ /* 0x000fea0003800000 */
[----:B------:R-:W-:Y:S01]  /*0690*/  ISETP.GE.U32.AND P0, PT, R22, 0x4, PT ;  /* 0x000000041600780c */ /* 0x000fe20003f06070 */
[----:B------:R-:W-:Y:S01]  /*06a0*/  BSSY.RECONVERGENT B1, `(.L_x_33) ;  /* 0x0000020000017945 */ /* 0x000fe20003800200 */
[----:B------:R-:W-:-:S04]  /*06b0*/  LOP3.LUT R25, R10, 0x3, RZ, 0xc0, !PT ;  /* 0x000000030a197812 */ /* 0x000fc800078ec0ff */
[----:B------:R-:W-:-:S07]  /*06c0*/  ISETP.NE.AND P1, PT, R25, RZ, PT ;  /* 0x000000ff1900720c */ /* 0x000fce0003f25270 */
[----:B------:R-:W-:Y:S06]  /*06d0*/  @!P0 BRA `(.L_x_34) ;  /* 0x0000000000708947 */ /* 0x000fec0003800000 */
[----:B------:R-:W0:Y:S01]  /*06e0*/  LDC.64 R14, c[0x4][0x8] ;  /* 0x01000200ff0e7b82 */ /* 0x000e220000000a00 */
[C---:B------:R-:W-:Y:S02]  /*06f0*/  IADD3 R20, P0, PT, R8.reuse, R12, RZ ;  /* 0x0000000c08147210 */ /* 0x040fe40007f1e0ff */
[C---:B------:R-:W-:Y:S02]  /*0700*/  IADD3 R17, PT, PT, R11.reuse, -0x1, RZ ;  /* 0xffffffff0b117810 */ /* 0x040fe40007ffe0ff */
[----:B------:R-:W-:Y:S02]  /*0710*/  LEA.HI.X.SX32 R21, R8, R13, 0x1, P0 ;  /* 0x0000000d08157211 */ /* 0x000fe400000f0eff */
[----:B------:R-:W-:-:S03]  /*0720*/  IADD3 R19, PT, PT, R11, -0x2, RZ ;  /* 0xfffffffe0b137810 */ /* 0x000fc60007ffe0ff */
[----:B------:R-:W2:Y:S01]  /*0730*/  LDG.E.S8 R24, desc[UR6][R20.64+0x1] ;  /* 0x0000010614187981 */ /* 0x000ea2000c1e1300 */
[----:B------:R-:W-:-:S03]  /*0740*/  IADD3 R23, PT, PT, R11, -0x3, RZ ;  /* 0xfffffffd0b177810 */ /* 0x000fc60007ffe0ff */
[----:B------:R-:W3:Y:S01]  /*0750*/  LDG.E.S8 R26, desc[UR6][R20.64+0x2] ;  /* 0x00000206141a7981 */ /* 0x000ee2000c1e1300 */
[----:B------:R-:W-:-:S03]  /*0760*/  VIADD R11, R11, 0xfffffffc ;  /* 0xfffffffc0b0b7836 */ /* 0x000fc60000000000 */
        /* <DEDUP_REMOVED lines=10> */
[----:B------:R-:W-:-:S02]  /*0810*/  IADD3 R8, PT, PT, R8, 0x4, RZ ;  /* 0x0000000408087810 */ /* 0x000fc40007ffe0ff */
[----:B--2---:R-:W-:Y:S02]  /*0820*/  IADD3 R24, PT, PT, R24, -0x30, RZ ;  /* 0xffffffd018187810 */ /* 0x004fe40007ffe0ff */
[----:B---3--:R-:W-:Y:S02]  /*0830*/  IADD3 R26, PT, PT, R26, -0x30, RZ ;  /* 0xffffffd01a1a7810 */ /* 0x008fe40007ffe0ff */
[----:B----4-:R-:W-:Y:S01]  /*0840*/  IADD3 R27, PT, PT, R27, -0x30, RZ ;  /* 0xffffffd01b1b7810 */ /* 0x010fe20007ffe0ff */
[----:B-----5:R-:W-:Y:S02]  /*0850*/  VIADD R28, R28, 0xffffffd0 ;  /* 0xffffffd01c1c7836 */ /* 0x020fe40000000000 */
[----:B------:R-:W-:-:S04]  /*0860*/  IMAD R7, R16, R24, R7 ;  /* 0x0000001810077224 */ /* 0x000fc800078e0207 */
[----:B------:R-:W-:-:S04]  /*0870*/  IMAD R7, R18, R26, R7 ;  /* 0x0000001a12077224 */ /* 0x000fc800078e0207 */
[----:B------:R-:W-:-:S04]  /*0880*/  IMAD R7, R22, R27, R7 ;  /* 0x0000001b16077224 */ /* 0x000fc800078e0207 */
[----:B------:R-:W-:-:S07]  /*0890*/  IMAD R7, R14, R28, R7 ;  /* 0x0000001c0e077224 */ /* 0x000fce00078e0207 */
.L_x_34:
[----:B------:R-:W-:Y:S05]  /*08a0*/  BSYNC.RECONVERGENT B1 ;  /* 0x0000000000017941 */ /* 0x000fea0003800200 */
.L_x_33:
[----:B------:R-:W-:Y:S05]  /*08b0*/  @!P1 BRA `(.L_x_29) ;  /* 0x0000000000709947 */ /* 0x000fea0003800000 */
[----:B------:R-:W-:Y:S02]  /*08c0*/  ISETP.NE.AND P1, PT, R25, 0x1, PT ;  /* 0x000000011900780c */ /* 0x000fe40003f25270 */
[----:B------:R-:W-:-:S04]  /*08d0*/  LOP3.LUT R14, R10, 0x1, RZ, 0xc0, !PT ;  /* 0x000000010a0e7812 */ /* 0x000fc800078ec0ff */
[----:B------:R-:W-:-:S07]  /*08e0*/  ISETP.NE.U32.AND P0, PT, R14, 0x1, PT ;  /* 0x000000010e00780c */ /* 0x000fce0003f05070 */
[----:B------:R-:W0:Y:S01]  /*08f0*/  @P1 LDC.64 R14, c[0x4][0x8] ;  /* 0x01000200ff0e1b82 */ /* 0x000e220000000a00 */
[CC--:B------:R-:W-:Y:S02]  /*0900*/  @P1 IADD3 R18, P2, PT, R8.reuse, R12.reuse, RZ ;  /* 0x0000000c08121210 */ /* 0x0c0fe40007f5e0ff */
        /* <DEDUP_REMOVED lines=17> */
[----:B--2---:R-:W-:-:S02]  /*0a20*/  @P1 IADD3 R22, PT, PT, R22, -0x30, RZ ;  /* 0xffffffd016161810 */ /* 0x004fc40007ffe0ff */
[----:B---3--:R-:W-:Y:S01]  /*0a30*/  @P1 IADD3 R11, PT, PT, R8, -0x30, RZ ;  /* 0xffffffd0080b1810 */ /* 0x008fe20007ffe0ff */
[----:B----4-:R-:W-:Y:S02]  /*0a40*/  @!P0 VIADD R8, R12, 0xffffffd0 ;  /* 0xffffffd00c088836 */ /* 0x010fe40000000000 */
[----:B-----5:R-:W-:-:S04]  /*0a50*/  @P1 IMAD R22, R20, R22, R7 ;  /* 0x0000001614161224 */ /* 0x020fc800078e0207 */
[----:B------:R-:W-:-:S04]  /*0a60*/  @P1 IMAD R7, R15, R11, R22 ;  /* 0x0000000b0f071224 */ /* 0x000fc800078e0216 */
[----:B------:R-:W-:-:S07]  /*0a70*/  @!P0 IMAD R7, R16, R8, R7 ;  /* 0x0000000810078224 */ /* 0x000fce00078e0207 */
.L_x_29:
[----:B------:R-:W-:Y:S05]  /*0a80*/  BSYNC.RECONVERGENT B0 ;  /* 0x0000000000007941 */ /* 0x000fea0003800200 */
.L_x_28:
[----:B------:R-:W2:Y:S04]  /*0a90*/  LDG.E R8, desc[UR6][R4.64+0x4] ;  /* 0x0000040604087981 */ /* 0x000ea8000c1e1900 */
[----:B------:R-:W2:Y:S01]  /*0aa0*/  LDG.E R11, desc[UR6][R4.64+0x8] ;  /* 0x00000806040b7981 */ /* 0x000ea2000c1e1900 */
[----:B------:R-:W-:Y:S01]  /*0ab0*/  BSSY.RECONVERGENT B0, `(.L_x_35) ;  /* 0x0000197000007945 */ /* 0x000fe20003800200 */
[----:B--2---:R-:W-:-:S13]  /*0ac0*/  ISETP.NE.AND P0, PT, R8, R11, PT ;  /* 0x0000000b0800720c */ /* 0x004fda0003f05270 */
[----:B------:R-:W-:Y:S05]  /*0ad0*/  @!P0 BRA `(.L_x_36) ;  /* 0x0000000c00288947 */ /* 0x000fea0003800000 */
[----:B------:R-:W0:Y:S01]  /*0ae0*/  LDC.64 R4, c[0x0][0x398] ;  /* 0x0000e600ff047b82 */ /* 0x000e220000000a00 */
[----:B------:R-:W-:Y:S01]  /*0af0*/  BSSY.RECONVERGENT B1, `(.L_x_37) ;  /* 0x000000f000017945 */ /* 0x000fe20003800200 */
[----:B------:R-:W-:-:S07]  /*0b00*/  MOV R11, R2 ;  /* 0x00000002000b7202 */ /* 0x000fce0000000f00 */
.L_x_39:
[----:B------:R-:W-:-:S13]  /*0b10*/  ISETP.GE.AND P0, PT, R11, 0x1, PT ;  /* 0x000000010b00780c */ /* 0x000fda0003f06270 */
[----:B------:R-:W-:Y:S05]  /*0b20*/  @!P0 BRA `(.L_x_38) ;  /* 0x00000000002c8947 */ /* 0x000fea0003800000 */
[----:B------:R-:W-:-:S05]  /*0b30*/  HFMA2 R12, -RZ, RZ, 0, 1.78813934326171875e-07 ;  /* 0x00000003ff0c7431 */ /* 0x000fca00000001ff */
[----:B------:R-:W-:-:S04]  /*0b40*/  IMAD R13, R11, R12, -0x3 ;  /* 0xfffffffd0b0d7424 */ /* 0x000fc800078e020c */
[----:B0-----:R-:W-:-:S05]  /*0b50*/  IMAD.WIDE.U32 R12, R13, 0x4, R4 ;  /* 0x000000040d0c7825 */ /* 0x001fca00078e0004 */
[----:B------:R-:W2:Y:S02]  /*0b60*/  LDG.E R14, desc[UR6][R12.64+0x8] ;  /* 0x000008060c0e7981 */ /* 0x000ea4000c1e1900 */
[----:B--2---:R-:W-:-:S13]  /*0b70*/  ISETP.NE.AND P0, PT, R14, RZ, PT ;  /* 0x000000ff0e00720c */ /* 0x004fda0003f05270 */
[----:B------:R-:W-:Y:S05]  /*0b80*/  @!P0 BRA `(.L_x_38) ;  /* 0x0000000000148947 */ /* 0x000fea0003800000 */
[----:B------:R-:W2:Y:S01]  /*0b90*/  LDG.E R12, desc[UR6][R12.64+0x4] ;  /* 0x000004060c0c7981 */ /* 0x000ea2000c1e1900 */
[-C--:B------:R-:W-:Y:S01]  /*0ba0*/  IADD3 R7, PT, PT, R7, -R14.reuse, RZ ;  /* 0x8000000e07077210 */ /* 0x080fe20007ffe0ff */
[----:B------:R-:W-:Y:S01]  /*0bb0*/  VIADD R11, R11, 0xffffffff ;  /* 0xffffffff0b0b7836 */ /* 0x000fe20000000000 */
[----:B--2---:R-:W-:-:S13]  /*0bc0*/  ISETP.NE.AND P0, PT, R12, R14, PT ;  /* 0x0000000e0c00720c */ /* 0x004fda0003f05270 */
[----:B------:R-:W-:Y:S05]  /*0bd0*/  @!P0 BRA `(.L_x_39) ;  /* 0xfffffffc00cc8947 */ /* 0x000fea000383ffff */
.L_x_38:
[----:B------:R-:W-:Y:S05]  /*0be0*/  BSYNC.RECONVERGENT B1 ;  /* 0x0000000000017941 */ /* 0x000fea0003800200 */
.L_x_37:
[----:B------:R-:W-:Y:S01]  /*0bf0*/  ISETP.GE.AND P0, PT, R8, 0x1, PT ;  /* 0x000000010800780c */ /* 0x000fe20003f06270 */
[----:B------:R-:W-:Y:S01]  /*0c00*/  BSSY.RECONVERGENT B2, `(.L_x_40) ;  /* 0x00000b6000027945 */ /* 0x000fe20003800200 */
[----:B0-----:R-:W-:-:S11]  /*0c10*/  CS2R R4, SRZ ;  /* 0x0000000000047805 */ /* 0x001fd6000001ff00 */
[----:B------:R-:W-:Y:S05]  /*0c20*/  @!P0 BRA `(.L_x_41) ;  /* 0x0000000800cc8947 */ /* 0x000fea0003800000 */
[----:B------:R-:W-:Y:S02]  /*0c30*/  IADD3 R9, PT, PT, R9, 0x2, R10 ;  /* 0x0000000209097810 */ /* 0x000fe40007ffe00a */
[----:B------:R-:W-:-:S07]  /*0c40*/  CS2R R4, SRZ ;  /* 0x0000000000047805 */ /* 0x000fce000001ff00 */
.L_x_53:
[----:B------:R-:W-:Y:S01]  /*0c50*/  ISETP.GE.AND P0, PT, R7, 0x1, PT ;  /* 0x000000010700780c */ /* 0x000fe20003f06270 */
[----:B------:R-:W-:Y:S01]  /*0c60*/  BSSY.RECONVERGENT B1, `(.L_x_42) ;  /* 0x00000ad000017945 */ /* 0x000fe20003800200 */
[----:B------:R-:W-:-:S11]  /*0c70*/  MOV R10, R9 ;  /* 0x00000009000a7202 */ /* 0x000fd60000000f00 */
[----:B------:R-:W-:Y:S05]  /*0c80*/  @!P0 BRA `(.L_x_43) ;  /* 0x00000000004c8947 */ /* 0x000fea0003800000 */
[----:B------:R-:W0:Y:S01]  /*0c90*/  LDC.64 R12, c[0x4][0x8] ;  /* 0x01000200ff0c7b82 */ /* 0x000e220000000a00 */
[----:B------:R-:W-:Y:S01]  /*0ca0*/  IADD3 R19, PT, PT, R8, -0x1, RZ ;  /* 0xffffffff08137810 */ /* 0x000fe20007ffe0ff */
[----:B------:R-:W-:Y:S01]  /*0cb0*/  IMAD.MOV.U32 R16, RZ, RZ, RZ ;  /* 0x000000ffff107224 */ /* 0x000fe200078e00ff */
[----:B------:R-:W-:Y:S02]  /*0cc0*/  MOV R11, R8 ;  /* 0x00000008000b7202 */ /* 0x000fe40000000f00 */
[----:B------:R-:W-:-:S07]  /*0cd0*/  SHF.R.S32.HI R17, RZ, 0x1f, R6 ;  /* 0x0000001fff117819 */ /* 0x000fce0000011406 */
.L_x_45:
[----:B0-----:R-:W-:-:S05]  /*0ce0*/  IMAD.WIDE R14, R11, 0x8, R12 ;  /* 0x000000080b0e7825 */ /* 0x001fca00078e020c */
[----:B------:R-:W2:Y:S01]  /*0cf0*/  LDG.E.64.CONSTANT R8, desc[UR6][R14.64+-0x8] ;  /* 0xfffff8060e087981 */ /* 0x000ea2000c1e9b00 */
[----:B------:R-:W-:Y:S01]  /*0d00*/  ISETP.NE.AND P0, PT, R16, R19, PT ;  /* 0x000000131000720c */ /* 0x000fe20003f05270 */
[-C--:B--2---:R-:W-:Y:S02]  /*0d10*/  IMAD R9, R9, R6.reuse, RZ ;  /* 0x0000000609097224 */ /* 0x084fe400078e02ff */
[----:B------:R-:W-:-:S04]  /*0d20*/  IMAD.WIDE.U32 R4, R8, R6, R4 ;  /* 0x0000000608047225 */ /* 0x000fc800078e0004 */
[----:B------:R-:W-:Y:S01]  /*0d30*/  IMAD R9, R8, R17, R9 ;  /* 0x0000001108097224 */ /* 0x000fe200078e0209 */
[----:B------:R-:W-:-:S04]  /*0d40*/  IADD3 R8, PT, PT, R11, -0x1, RZ ;  /* 0xffffffff0b087810 */ /* 0x000fc80007ffe0ff */
[----:B------:R-:W-:Y:S02]  /*0d50*/  IADD3 R5, PT, PT, R5, R9, RZ ;  /* 0x0000000905057210 */ /* 0x000fe40007ffe0ff */
[----:B------:R-:W-:Y:S01]  /*0d60*/  MOV R9, R10 ;  /* 0x0000000a00097202 */ /* 0x000fe20000000f00 */
[----:B------:R-:W-:Y:S06]  /*0d70*/  @!P0 BRA `(.L_x_44) ;  /* 0x00000008006c8947 */ /* 0x000fec0003800000 */
[----:B------:R-:W-:Y:S01]  /*0d80*/  VIADD R16, R16, 0x1 ;  /* 0x0000000110107836 */ /* 0x000fe20000000000 */
[----:B------:R-:W-:-:S04]  /*0d90*/  MOV R11, R8 ;  /* 0x00000008000b7202 */ /* 0x000fc80000000f00 */
[----:B------:R-:W-:-:S13]  /*0da0*/  ISETP.NE.AND P0, PT, R16, R7, PT ;  /* 0x000000071000720c */ /* 0x000fda0003f05270 */
[----:B------:R-:W-:Y:S05]  /*0db0*/  @P0 BRA `(.L_x_45) ;  /* 0xfffffffc00c80947 */ /* 0x000fea000383ffff */
.L_x_43:
[----:B------:R-:W0:Y:S02]  /*0dc0*/  LDC.64 R12, c[0x0][0x380] ;  /* 0x0000e000ff0c7b82 */ /* 0x000e240000000a00 */
[----:B0-----:R-:W-:-:S04]  /*0dd0*/  IADD3 R6, P0, PT, R10, R12, RZ ;  /* 0x0000000c0a067210 */ /* 0x001fc80007f1e0ff */
[----:B------:R-:W-:-:S05]  /*0de0*/  LEA.HI.X.SX32 R7, R10, R13, 0x1, P0 ;  /* 0x0000000d0a077211 */ /* 0x000fca00000f0eff */
[----:B------:R0:W5:Y:S01]  /*0df0*/  LDG.E.S8 R15, desc[UR6][R6.64] ;  /* 0x00000006060f7981 */ /* 0x000162000c1e1300 */
[----:B------:R-:W-:Y:S01]  /*0e00*/  HFMA2 R9, -RZ, RZ, 0, 0 ;  /* 0x00000000ff097431 */ /* 0x000fe200000001ff */
[----:B------:R-:W-:Y:S01]  /*0e10*/  BSSY.RECONVERGENT B3, `(.L_x_46) ;  /* 0x000000a000037945 */ /* 0x000fe20003800200 */
[----:B------:R-:W-:-:S07]  /*0e20*/  MOV R14, R10 ;  /* 0x0000000a000e7202 */ /* 0x000fce0000000f00 */
.L_x_47:
[----:B0-----:R-:W-:-:S04]  /*0e30*/  IADD3 R6, P0, PT, R14, R12, RZ ;  /* 0x0000000c0e067210 */ /* 0x001fc80007f1e0ff */
[----:B------:R-:W-:-:S05]  /*0e40*/  LEA.HI.X.SX32 R7, R14, R13, 0x1, P0 ;  /* 0x0000000d0e077211 */ /* 0x000fca00000f0eff */
[----:B------:R-:W2:Y:S01]  /*0e50*/  LDG.E.U8 R6, desc[UR6][R6.64+0x1] ;  /* 0x0000010606067981 */ /* 0x000ea2000c1e1100 */
[----:B------:R-:W-:Y:S01]  /*0e60*/  IMAD.MOV.U32 R11, RZ, RZ, R9 ;  /* 0x000000ffff0b7224 */ /* 0x000fe200078e0009 */
[----:B------:R-:W-:Y:S02]  /*0e70*/  IADD3 R14, PT, PT, R14, 0x1, RZ ;  /* 0x000000010e0e7810 */ /* 0x000fe40007ffe0ff */
[----:B------:R-:W-:Y:S02]  /*0e80*/  IADD3 R9, PT, PT, R9, 0x1, RZ ;  /* 0x0000000109097810 */ /* 0x000fe40007ffe0ff */
[----:B--2---:R-:W-:-:S13]  /*0e90*/  ISETP.NE.AND P0, PT, R6, 0x45, PT ;  /* 0x000000450600780c */ /* 0x004fda0003f05270 */
[----:B------:R-:W-:Y:S05]  /*0ea0*/  @P0 BRA `(.L_x_47) ;  /* 0xfffffffc00e00947 */ /* 0x000fea000383ffff */
[----:B------:R-:W-:Y:S05]  /*0eb0*/  BSYNC.RECONVERGENT B3 ;  /* 0x0000000000037941 */ /* 0x000fea0003800200 */
.L_x_46:
[----:B------:R-:W-:Y:S01]  /*0ec0*/  ISETP.NE.AND P0, PT, R11, RZ, PT ;  /* 0x000000ff0b00720c */ /* 0x000fe20003f05270 */
[----:B------:R-:W-:Y:S01]  /*0ed0*/  HFMA2 R7, -RZ, RZ, 0, 0 ;  /* 0x00000000ff077431 */ /* 0x000fe200000001ff */
[----:B-----5:R-:W-:Y:S02]  /*0ee0*/  IADD3 R6, PT, PT, R15, -0x30, RZ ;  /* 0xffffffd00f067810 */ /* 0x020fe40007ffe0ff */
[----:B------:R-:W-:-:S09]  /*0ef0*/  IADD3 R9, PT, PT, R10, 0x2, R11 ;  /* 0x000000020a097810 */ /* 0x000fd20007ffe00b */
[----:B------:R-:W-:Y:S05]  /*0f00*/  @!P0 BRA `(.L_x_44) ;  /* 0x0000000800088947 */ /* 0x000fea0003800000 */
[----:B------:R-:W-:Y:S01]  /*0f10*/  ISETP.GE.U32.AND P0, PT, R11, 0x8, PT ;  /* 0x000000080b00780c */ /* 0x000fe20003f06070 */
[----:B------:R-:W-:Y:S01]  /*0f20*/  BSSY.RECONVERGENT B3, `(.L_x_48) ;  /* 0x000003f000037945 */ /* 0x000fe20003800200 */
[----:B------:R-:W-:Y:S01]  /*0f30*/  MOV R7, RZ ;  /* 0x000000ff00077202 */ /* 0x000fe20000000f00 */
[----:B------:R-:W-:-:S10]  /*0f40*/  IMAD.MOV.U32 R23, RZ, RZ, R11 ;  /* 0x000000ffff177224 */ /* 0x000fd400078e000b */
[----:B------:R-:W-:Y:S05]  /*0f50*/  @!P0 BRA `(.L_x_49) ;  /* 0x0000000000ec8947 */ /* 0x000fea0003800000 */
[----:B------:R-:W-:Y:S01]  /*0f60*/  HFMA2 R27, -RZ, RZ, 0, 0 ;  /* 0x00000000ff1b7431 */ /* 0x000fe200000001ff */
[----:B------:R-:W-:Y:S02]  /*0f70*/  LOP3.LUT R22, R11, 0x7ffffff8, RZ, 0xc0, !PT ;  /* 0x7ffffff80b167812 */ /* 0x000fe400078ec0ff */
[----:B------:R-:W-:Y:S02]  /*0f80*/  MOV R7, RZ ;  /* 0x000000ff00077202 */ /* 0x000fe40000000f00 */
[----:B------:R-:W-:-:S07]  /*0f90*/  MOV R23, R11 ;  /* 0x0000000b00177202 */ /* 0x000fce0000000f00 */
.L_x_50:
        /* <DEDUP_REMOVED lines=9> */
[----:B------:R-:W4:Y:S01]  /*1030*/  LDG.E.CONSTANT R24, desc[UR6][R24.64] ;  /* 0x0000000618187981 */ /* 0x000f22000c1e9900 */
[----:B------:R-:W-:Y:S01]  /*1040*/  IMAD.WIDE.U32 R18, R19, 0x8, R14 ;  /* 0x0000000813127825 */ /* 0x000fe200078e000e */
[----:B------:R-:W-:-:S05]  /*1050*/  IADD3 R29, PT, PT, R23, -0x4, RZ ;  /* 0xfffffffc171d7810 */ /* 0x000fca0007ffe0ff */
[----:B------:R-:W5:Y:S01]  /*1060*/  LDG.E.CONSTANT R18, desc[UR6][R18.64] ;  /* 0x0000000612127981 */ /* 0x000f62000c1e9900 */
[----:B--2---:R-:W-:-:S05]  /*1070*/  IADD3 R16, PT, PT, R16, -0x30, RZ ;  /* 0xffffffd010107810 */ /* 0x004fca0007ffe0ff */
[----:B----4-:R-:W-:Y:S02]  /*1080*/  IMAD R7, R24, R16, R7 ;  /* 0x0000001018077224 */ /* 0x010fe400078e0207 */
[--C-:B------:R-:W-:Y:S01]  /*1090*/  IMAD.WIDE.U32 R16, R17, 0x8, R14.reuse ;  /* 0x0000000811107825 */ /* 0x100fe200078e000e */
[----:B------:R-:W2:Y:S04]  /*10a0*/  LDG.E.S8 R24, desc[UR6][R20.64+0x3] ;  /* 0x0000030614187981 */ /* 0x000ea8000c1e1300 */
[----:B------:R0:W4:Y:S02]  /*10b0*/  LDG.E.CONSTANT R26, desc[UR6][R16.64] ;  /* 0x00000006101a7981 */ /* 0x000124000c1e9900 */
[----:B0-----:R-:W-:Y:S02]  /*10c0*/  IMAD.WIDE.U32 R16, R29, 0x8, R14 ;  /* 0x000000081d107825 */ /* 0x001fe400078e000e */
[----:B------:R-:W4:Y:S04]  /*10d0*/  LDG.E.S8 R29, desc[UR6][R20.64+0x4] ;  /* 0x00000406141d7981 */ /* 0x000f28000c1e1300 */
[----:B------:R0:W4:Y:S01]  /*10e0*/  LDG.E.CONSTANT R25, desc[UR6][R16.64] ;  /* 0x0000000610197981 */ /* 0x000122000c1e9900 */
[----:B---3--:R-:W-:-:S02]  /*10f0*/  IADD3 R28, PT, PT, R28, -0x30, RZ ;  /* 0xffffffd01c1c7810 */ /* 0x008fc40007ffe0ff */
[----:B------:R-:W-:-:S03]  /*1100*/  IADD3 R19, PT, PT, R23, -0x5, RZ ;  /* 0xfffffffb17137810 */ /* 0x000fc60007ffe0ff */
[----:B-----5:R-:W-:Y:S02]  /*1110*/  IMAD R7, R18, R28, R7 ;  /* 0x0000001c12077224 */ /* 0x020fe400078e0207 */
[----:B------:R-:W3:Y:S01]  /*1120*/  LDG.E.S8 R28, desc[UR6][R20.64+0x6] ;  /* 0x00000606141c7981 */ /* 0x000ee2000c1e1300 */
[----:B0-----:R-:W-:Y:S01]  /*1130*/  IMAD.WIDE.U32 R16, R19, 0x8, R14 ;  /* 0x0000000813107825 */ /* 0x001fe200078e000e */
[----:B------:R-:W-:-:S05]  /*1140*/  IADD3 R19, PT, PT, R23, -0x6, RZ ;  /* 0xfffffffa17137810 */ /* 0x000fca0007ffe0ff */
[----:B------:R-:W-:Y:S01]  /*1150*/  IMAD.WIDE.U32 R18, R19, 0x8, R14 ;  /* 0x0000000813127825 */ /* 0x000fe200078e000e */
[----:B------:R-:W5:Y:S05]  /*1160*/  LDG.E.CONSTANT R17, desc[UR6][R16.64] ;  /* 0x0000000610117981 */ /* 0x000f6a000c1e9900 */
[----:B------:R-:W5:Y:S01]  /*1170*/  LDG.E.CONSTANT R18, desc[UR6][R18.64] ;  /* 0x0000000612127981 */ /* 0x000f62000c1e9900 */
[----:B--2---:R-:W-:-:S04]  /*1180*/  VIADD R24, R24, 0xffffffd0 ;  /* 0xffffffd018187836 */ /* 0x004fc80000000000 */
[----:B----4-:R-:W-:Y:S02]  /*1190*/  IMAD R26, R26, R24, R7 ;  /* 0x000000181a1a7224 */ /* 0x010fe400078e0207 */
[----:B------:R-:W2:Y:S04]  /*11a0*/  LDG.E.S8 R24, desc[UR6][R20.64+0x5] ;  /* 0x0000050614187981 */ /* 0x000ea8000c1e1300 */
[----:B------:R-:W4:Y:S01]  /*11b0*/  LDG.E.S8 R7, desc[UR6][R20.64+0x7] ;  /* 0x0000070614077981 */ /* 0x000f22000c1e1300 */
[----:B------:R-:W-:-:S05]  /*11c0*/  IADD3 R29, PT, PT, R29, -0x30, RZ ;  /* 0xffffffd01d1d7810 */ /* 0x000fca0007ffe0ff */
[----:B------:R-:W-:Y:S01]  /*11d0*/  IMAD R26, R25, R29, R26 ;  /* 0x0000001d191a7224 */ /* 0x000fe200078e021a */
[C---:B------:R-:W-:Y:S01]  /*11e0*/  IADD3 R29, PT, PT, R23.reuse, -0x7, RZ ;  /* 0xfffffff9171d7810 */ /* 0x040fe20007ffe0ff */
[----:B------:R0:W4:Y:S01]  /*11f0*/  LDG.E.S8 R25, desc[UR6][R20.64+0x8] ;  /* 0x0000080614197981 */ /* 0x000122000c1e1300 */
[----:B------:R-:W-:-:S03]  /*1200*/  VIADD R23, R23, 0xfffffff8 ;  /* 0xfffffff817177836 */ /* 0x000fc60000000000 */
[----:B0-----:R-:W-:-:S04]  /*1210*/  IMAD.WIDE.U32 R20, R29, 0x8, R14 ;  /* 0x000000081d147825 */ /* 0x001fc800078e000e */
[----:B------:R-:W-:Y:S01]  /*1220*/  IMAD.WIDE.U32 R14, R23, 0x8, R14 ;  /* 0x00000008170e7825 */ /* 0x000fe200078e000e */
[----:B------:R-:W4:Y:S05]  /*1230*/  LDG.E.CONSTANT R29, desc[UR6][R20.64] ;  /* 0x00000006141d7981 */ /* 0x000f2a000c1e9900 */
[----:B------:R-:W4:Y:S01]  /*1240*/  LDG.E.CONSTANT R14, desc[UR6][R14.64] ;  /* 0x000000060e0e7981 */ /* 0x000f22000c1e9900 */
[----:B------:R-:W-:Y:S02]  /*1250*/  IADD3 R27, PT, PT, R27, 0x8, RZ ;  /* 0x000000081b1b7810 */ /* 0x000fe40007ffe0ff */
[----:B---3--:R-:W-:Y:S02]  /*1260*/  IADD3 R28, PT, PT, R28, -0x30, RZ ;  /* 0xffffffd01c1c7810 */ /* 0x008fe40007ffe0ff */
[----:B------:R-:W-:-:S02]  /*1270*/  ISETP.NE.AND P0, PT, R27, R22, PT ;  /* 0x000000161b00720c */ /* 0x000fc40003f05270 */
[----:B------:R-:W-:Y:S02]  /*1280*/  IADD3 R10, PT, PT, R10, 0x8, RZ ;  /* 0x000000080a0a7810 */ /* 0x000fe40007ffe0ff */
[----:B--2---:R-:W-:-:S05]  /*1290*/  IADD3 R24, PT, PT, R24, -0x30, RZ ;  /* 0xffffffd018187810 */ /* 0x004fca0007ffe0ff */
[----:B-----5:R-:W-:Y:S01]  /*12a0*/  IMAD R17, R17, R24, R26 ;  /* 0x0000001811117224 */ /* 0x020fe200078e021a */
[----:B----4-:R-:W-:-:S03]  /*12b0*/  IADD3 R7, PT, PT, R7, -0x30, RZ ;  /* 0xffffffd007077810 */ /* 0x010fc60007ffe0ff */
[----:B------:R-:W-:Y:S02]  /*12c0*/  IMAD R18, R18, R28, R17 ;  /* 0x0000001c12127224 */ /* 0x000fe400078e0211 */
[----:B------:R-:W-:Y:S02]  /*12d0*/  VIADD R25, R25, 0xffffffd0 ;  /* 0xffffffd019197836 */ /* 0x000fe40000000000 */
[----:B------:R-:W-:-:S04]  /*12e0*/  IMAD R7, R29, R7, R18 ;  /* 0x000000071d077224 */ /* 0x000fc800078e0212 */
[----:B------:R-:W-:Y:S01]  /*12f0*/  IMAD R7, R14, R25, R7 ;  /* 0x000000190e077224 */ /* 0x000fe200078e0207 */
[----:B------:R-:W-:Y:S06]  /*1300*/  @P0 BRA `(.L_x_50) ;  /* 0xfffffffc00240947 */ /* 0x000fec000383ffff */
.L_x_49:
[----:B------:R-:W-:Y:S05]  /*1310*/  BSYNC.RECONVERGENT B3 ;  /* 0x0000000000037941 */ /* 0x000fea0003800200 */
.L_x_48:
[----:B------:R-:W-:-:S13]  /*1320*/  LOP3.LUT P0, R14, R11, 0x7, RZ, 0xc0, !PT ;  /* 0x000000070b0e7812 */ /* 0x000fda000780c0ff */
        /* <DEDUP_REMOVED lines=26> */
[----:B--2---:R-:W-:-:S02]  /*14d0*/  IADD3 R22, PT, PT, R22, -0x30, RZ ;  /* 0xffffffd016167810 */ /* 0x004fc40007ffe0ff */
[----:B---3--:R-:W-:Y:S02]  /*14e0*/  IADD3 R26, PT, PT, R26, -0x30, RZ ;  /* 0xffffffd01a1a7810 */ /* 0x008fe40007ffe0ff */
[----:B----4-:R-:W-:Y:S02]  /*14f0*/  IADD3 R28, PT, PT, R28, -0x30, RZ ;  /* 0xffffffd01c1c7810 */ /* 0x010fe40007ffe0ff */
[----:B-----5:R-:W-:Y:S01]  /*1500*/  IADD3 R29, PT, PT, R29, -0x30, RZ ;  /* 0xffffffd01d1d7810 */ /* 0x020fe20007ffe0ff */
[----:B------:R-:W-:-:S04]  /*1510*/  IMAD R7, R20, R22, R7 ;  /* 0x0000001614077224 */ /* 0x000fc800078e0207 */
[----:B------:R-:W-:-:S04]  /*1520*/  IMAD R7, R18, R26, R7 ;  /* 0x0000001a12077224 */ /* 0x000fc800078e0207 */
[----:B------:R-:W-:-:S04]  /*1530*/  IMAD R7, R24, R28, R7 ;  /* 0x0000001c18077224 */ /* 0x000fc800078e0207 */
[----:B------:R-:W-:-:S07]  /*1540*/  IMAD R7, R14, R29, R7 ;  /* 0x0000001d0e077224 */ /* 0x000fce00078e0207 */
.L_x_52:
[----:B------:R-:W-:Y:S05]  /*1550*/  BSYNC.RECONVERGENT B3 ;  /* 0x0000000000037941 */ /* 0x000fea0003800200 */
.L_x_51:
[----:B------:R-:W-:Y:S05]  /*1560*/  @!P1 BRA `(.L_x_44) ;  /* 0x0000000000709947 */ /* 0x000fea0003800000 */
[----:B------:R-:W-:Y:S02]  /*1570*/  ISETP.NE.AND P1, PT, R27, 0x1, PT ;  /* 0x000000011b00780c */ /* 0x000fe40003f25270 */
[----:B------:R-:W-:-:S04]  /*1580*/  LOP3.LUT R11, R11, 0x1, RZ, 0xc0, !PT ;  /* 0x000000010b0b7812 */ /* 0x000fc800078ec0ff */
[----:B------:R-:W-:-:S07]  /*1590*/  ISETP.NE.U32.AND P0, PT, R11, 0x1, PT ;  /* 0x000000010b00780c */ /* 0x000fce0003f05070 */
[----:B------:R-:W0:Y:S01]  /*15a0*/  @P1 LDC.64 R18, c[0x4][0x8] ;  /* 0x01000200ff121b82 */ /* 0x000e220000000a00 */
[CC--:B------:R-:W-:Y:S02]  /*15b0*/  @P1 IADD3 R20, P2, PT, R10.reuse, R12.reuse, RZ ;  /* 0x0000000c0a141210 */ /* 0x0c0fe40007f5e0ff */
[C---:B------:R-:W-:Y:S02]  /*15c0*/  @P1 IADD3 R17, PT, PT, R23.reuse, -0x1, RZ ;  /* 0xffffffff17111810 */ /* 0x040fe40007ffe0ff */
[C---:B------:R-:W-:Y:S02]  /*15d0*/  @P1 LEA.HI.X.SX32 R21, R10.reuse, R13, 0x1, P2 ;  /* 0x0000000d0a151211 */ /* 0x040fe400010f0eff */
[----:B------:R-:W-:Y:S01]  /*15e0*/  @P1 IADD3 R10, PT, PT, R10, 0x2, RZ ;  /* 0x000000020a0a1810 */ /* 0x000fe20007ffe0ff */
[----:B------:R-:W1:Y:S01]  /*15f0*/  @!P0 LDC.64 R14, c[0x4][0x8] ;  /* 0x01000200ff0e8b82 */ /* 0x000e620000000a00 */
[----:B------:R-:W-:Y:S01]  /*1600*/  @P1 IADD3 R23, PT, PT, R23, -0x2, RZ ;  /* 0xfffffffe17171810 */ /* 0x000fe20007ffe0ff */
        /* <DEDUP_REMOVED lines=12> */
[----:B--2---:R-:W-:Y:S01]  /*16d0*/  @P1 VIADD R11, R11, 0xffffffd0 ;  /* 0xffffffd00b0b1836 */ /* 0x004fe20000000000 */
[----:B---3--:R-:W-:-:S02]  /*16e0*/  @P1 IADD3 R22, PT, PT, R10, -0x30, RZ ;  /* 0xffffffd00a161810 */ /* 0x008fc40007ffe0ff */
[----:B----4-:R-:W-:Y:S01]  /*16f0*/  @!P0 IADD3 R10, PT, PT, R12, -0x30, RZ ;  /* 0xffffffd00c0a8810 */ /* 0x010fe20007ffe0ff */
[----:B-----5:R-:W-:-:S04]  /*1700*/  @P1 IMAD R11, R16, R11, R7 ;  /* 0x0000000b100b1224 */ /* 0x020fc800078e0207 */
[----:B------:R-:W-:-:S04]  /*1710*/  @P1 IMAD R7, R18, R22, R11 ;  /* 0x0000001612071224 */ /* 0x000fc800078e020b */
[----:B------:R-:W-:-:S07]  /*1720*/  @!P0 IMAD R7, R14, R10, R7 ;  /* 0x0000000a0e078224 */ /* 0x000fce00078e0207 */
.L_x_44:
[----:B------:R-:W-:Y:S05]  /*1730*/  BSYNC.RECONVERGENT B1 ;  /* 0x0000000000017941 */ /* 0x000fea0003800200 */
.L_x_42:
[----:B------:R-:W-:-:S13]  /*1740*/  ISETP.GT.AND P0, PT, R8, RZ, PT ;  /* 0x000000ff0800720c */ /* 0x000fda0003f04270 */
[----:B------:R-:W-:Y:S05]  /*1750*/  @P0 BRA `(.L_x_53) ;  /* 0xfffffff4003c0947 */ /* 0x000fea000383ffff */
.L_x_41:
[----:B------:R-:W-:Y:S05]  /*1760*/  BSYNC.RECONVERGENT B2 ;  /* 0x0000000000027941 */ /* 0x000fea0003800200 */
.L_x_40:
[----:B------:R-:W-:Y:S05]  /*1770*/  BRA `(.L_x_54) ;  /* 0x0000000c00287947 */ /* 0x000fea0003800000 */
.L_x_36:
[----:B------:R-:W-:Y:S02]  /*1780*/  ISETP.GE.AND P0, PT, R8, 0x1, PT ;  /* 0x000000010800780c */ /* 0x000fe40003f06270 */
[----:B------:R-:W-:-:S11]  /*1790*/  CS2R R4, SRZ ;  /* 0x0000000000047805 */ /* 0x000fd6000001ff00 */
[----:B------:R-:W-:Y:S05]  /*17a0*/  @!P0 BRA `(.L_x_54) ;  /* 0x0000000c001c8947 */ /* 0x000fea0003800000 */
[C---:B------:R-:W-:Y:S01]  /*17b0*/  ISETP.GE.U32.AND P0, PT, R8.reuse, 0x10, PT ;  /* 0x000000100800780c */ /* 0x040fe20003f06070 */
[----:B------:R-:W-:Y:S01]  /*17c0*/  BSSY.RECONVERGENT B1, `(.L_x_55) ;  /* 0x000005f000017945 */ /* 0x000fe20003800200 */
[----:B------:R-:W-:Y:S02]  /*17d0*/  LOP3.LUT R9, R8, 0xf, RZ, 0xc0, !PT ;  /* 0x0000000f08097812 */ /* 0x000fe400078ec0ff */
[----:B------:R-:W-:Y:S02]  /*17e0*/  CS2R R4, SRZ ;  /* 0x0000000000047805 */ /* 0x000fe4000001ff00 */
[----:B------:R-:W-:Y:S02]  /*17f0*/  SHF.R.S32.HI R25, RZ, 0x1f, R6 ;  /* 0x0000001fff197819 */ /* 0x000fe40000011406 */
[----:B------:R-:W-:Y:S02]  /*1800*/  ISETP.NE.AND P1, PT, R9, RZ, PT ;  /* 0x000000ff0900720c */ /* 0x000fe40003f25270 */
[----:B------:R-:W-:-:S03]  /*1810*/  MOV R24, RZ ;  /* 0x000000ff00187202 */ /* 0x000fc60000000f00 */
[----:B------:R-:W-:Y:S08]  /*1820*/  @!P0 BRA `(.L_x_56) ;  /* 0x0000000400608947 */ /* 0x000ff00003800000 */
[----:B------:R-:W0:Y:S01]  /*1830*/  LDC.64 R10, c[0x4][0x8] ;  /* 0x01000200ff0a7b82 */ /* 0x000e220000000a00 */
[----:B------:R-:W-:Y:S01]  /*1840*/  HFMA2 R7, -RZ, RZ, 0, 0 ;  /* 0x00000000ff077431 */ /* 0x000fe200000001ff */
[----:B------:R-:W-:Y:S02]  /*1850*/  LOP3.LUT R24, R8, 0x7ffffff0, RZ, 0xc0, !PT ;  /* 0x7ffffff008187812 */ /* 0x000fe400078ec0ff */
[----:B------:R-:W-:-:S07]  /*1860*/  CS2R R4, SRZ ;  /* 0x0000000000047805 */ /* 0x000fce000001ff00 */
.L_x_57:
[----:B0-----:R-:W-:-:S05]  /*1870*/  IMAD.WIDE.U32 R12, R7, 0x8, R10 ;  /* 0x00000008070c7825 */ /* 0x001fca00078e000a */
        /* <DEDUP_REMOVED lines=8> */
[-C--:B------:R-:W-:Y:S02]  /*1900*/  IMAD R15, R14, R25.reuse, R15 ;  /* 0x000000190e0f7224 */ /* 0x080fe400078e020f */
[-C--:B---3--:R-:W-:Y:S02]  /*1910*/  IMAD R14, R17, R6.reuse, RZ ;  /* 0x00000006110e7224 */ /* 0x088fe400078e02ff */
[----:B------:R-:W-:Y:S02]  /*1920*/  IMAD.IADD R5, R5, 0x1, R15 ;  /* 0x0000000105057824 */ /* 0x000fe400078e020f */
[C---:B------:R-:W-:Y:S02]  /*1930*/  IMAD R27, R16.reuse, R25, R14 ;  /* 0x00000019101b7224 */ /* 0x040fe400078e020e */
[----:B------:R-:W2:Y:S01]  /*1940*/  LDG.E.64.CONSTANT R14, desc[UR6][R12.64+0x28] ;  /* 0x000028060c0e7981 */ /* 0x000ea2000c1e9b00 */
[----:B------:R-:W-:-:S03]  /*1950*/  IMAD.WIDE.U32 R16, R16, R6, R4 ;  /* 0x0000000610107225 */ /* 0x000fc600078e0004 */
[----:B------:R-:W3:Y:S01]  /*1960*/  LDG.E.64.CONSTANT R4, desc[UR6][R12.64+0x30] ;  /* 0x000030060c047981 */ /* 0x000ee2000c1e9b00 */
[-C--:B----4-:R-:W-:Y:S01]  /*1970*/  IMAD R19, R19, R6.reuse, RZ ;  /* 0x0000000613137224 */ /* 0x090fe200078e02ff */
[----:B------:R-:W-:Y:S02]  /*1980*/  IADD3 R17, PT, PT, R17, R27, RZ ;  /* 0x0000001b11117210 */ /* 0x000fe40007ffe0ff */
[----:B------:R-:W4:Y:S01]  /*1990*/  LDG.E.64.CONSTANT R26, desc[UR6][R12.64+0x40] ;  /* 0x000040060c1a7981 */ /* 0x000f22000c1e9b00 */
[C---:B------:R-:W-:Y:S02]  /*19a0*/  IMAD R19, R18.reuse, R25, R19 ;  /* 0x0000001912137224 */ /* 0x040fe400078e0213 */
[----:B------:R-:W-:-:S05]  /*19b0*/  IMAD.WIDE.U32 R16, R18, R6, R16 ;  /* 0x0000000612107225 */ /* 0x000fca00078e0010 */
[----:B------:R-:W-:Y:S02]  /*19c0*/  IADD3 R17, PT, PT, R17, R19, RZ ;  /* 0x0000001311117210 */ /* 0x000fe40007ffe0ff */
[----:B------:R-:W4:Y:S01]  /*19d0*/  LDG.E.64.CONSTANT R18, desc[UR6][R12.64+0x38] ;  /* 0x000038060c127981 */ /* 0x000f22000c1e9b00 */
[-C--:B-----5:R-:W-:Y:S02]  /*19e0*/  IMAD R21, R21, R6.reuse, RZ ;  /* 0x0000000615157224 */ /* 0x0a0fe400078e02ff */
[----:B------:R-:W-:-:S04]  /*19f0*/  IMAD.WIDE.U32 R16, R20, R6, R16 ;  /* 0x0000000614107225 */ /* 0x000fc800078e0010 */
[----:B------:R-:W-:-:S05]  /*1a00*/  IMAD R21, R20, R25, R21 ;  /* 0x0000001914157224 */ /* 0x000fca00078e0215 */
[----:B------:R-:W-:Y:S01]  /*1a10*/  IADD3 R17, PT, PT, R17, R21, RZ ;  /* 0x0000001511117210 */ /* 0x000fe20007ffe0ff */
[----:B------:R-:W-:-:S04]  /*1a20*/  IMAD R21, R23, R6, RZ ;  /* 0x0000000617157224 */ /* 0x000fc800078e02ff */
[C---:B------:R-:W-:Y:S02]  /*1a30*/  IMAD R21, R22.reuse, R25, R21 ;  /* 0x0000001916157224 */ /* 0x040fe400078e0215 */
[-C--:B------:R-:W-:Y:S02]  /*1a40*/  IMAD.WIDE.U32 R16, R22, R6.reuse, R16 ;  /* 0x0000000616107225 */ /* 0x080fe400078e0010 */
[----:B------:R-:W5:Y:S03]  /*1a50*/  LDG.E.64.CONSTANT R22, desc[UR6][R12.64+0x48] ;  /* 0x000048060c167981 */ /* 0x000f66000c1e9b00 */
[----:B------:R-:W-:Y:S01]  /*1a60*/  IADD3 R17, PT, PT, R17, R21, RZ ;  /* 0x0000001511117210 */ /* 0x000fe20007ffe0ff */
[----:B--2---:R-:W-:-:S04]  /*1a70*/  IMAD R15, R15, R6, RZ ;  /* 0x000000060f0f7224 */ /* 0x004fc800078e02ff */
[C---:B------:R-:W-:Y:S02]  /*1a80*/  IMAD R21, R14.reuse, R25, R15 ;  /* 0x000000190e157224 */ /* 0x040fe400078e020f */
[----:B------:R-:W-:-:S04]  /*1a90*/  IMAD.WIDE.U32 R14, R14, R6, R16 ;  /* 0x000000060e0e7225 */ /* 0x000fc800078e0010 */
[----:B------:R-:W-:Y:S02]  /*1aa0*/  IMAD.IADD R15, R15, 0x1, R21 ;  /* 0x000000010f0f7824 */ /* 0x000fe400078e0215 */
[-C--:B---3--:R-:W-:Y:S01]  /*1ab0*/  IMAD R5, R5, R6.reuse, RZ ;  /* 0x0000000605057224 */ /* 0x088fe200078e02ff */
[----:B------:R-:W2:Y:S01]  /*1ac0*/  LDG.E.64.CONSTANT R20, desc[UR6][R12.64+0x60] ;  /* 0x000060060c147981 */ /* 0x000ea2000c1e9b00 */
        /* <DEDUP_REMOVED lines=8> */
[----:B------:R-:W-:Y:S01]  /*1b50*/  IMAD R18, R27, R6, RZ ;  /* 0x000000061b127224 */ /* 0x000fe200078e02ff */
[----:B------:R-:W-:-:S03]  /*1b60*/  IADD3 R17, PT, PT, R17, R19, RZ ;  /* 0x0000001311117210 */ /* 0x000fc60007ffe0ff */
[C---:B------:R-:W-:Y:S02]  /*1b70*/  IMAD R19, R26.reuse, R25, R18 ;  /* 0x000000191a137224 */ /* 0x040fe400078e0212 */
[-C--:B------:R-:W-:Y:S02]  /*1b80*/  IMAD.WIDE.U32 R16, R26, R6.reuse, R16 ;  /* 0x000000061a107225 */ /* 0x080fe400078e0010 */
[----:B------:R-:W2:Y:S03]  /*1b90*/  LDG.E.64.CONSTANT R26, desc[UR6][R12.64+0x70] ;  /* 0x000070060c1a7981 */ /* 0x000ea6000c1e9b00 */
[----:B------:R-:W-:Y:S02]  /*1ba0*/  IADD3 R17, PT, PT, R17, R19, RZ ;  /* 0x0000001311117210 */ /* 0x000fe40007ffe0ff */
[----:B------:R2:W2:Y:S01]  /*1bb0*/  LDG.E.64.CONSTANT R18, desc[UR6][R12.64+0x68] ;  /* 0x000068060c127981 */ /* 0x0004a2000c1e9b00 */
[----:B-----5:R-:W-:-:S02]  /*1bc0*/  IMAD R23, R23, R6, RZ ;  /* 0x0000000617177224 */ /* 0x020fc400078e02ff */
[----:B------:R-:W-:-:S04]  /*1bd0*/  IMAD.WIDE.U32 R16, R22, R6, R16 ;  /* 0x0000000616107225 */ /* 0x000fc800078e0010 */
[----:B------:R-:W-:-:S05]  /*1be0*/  IMAD R23, R22, R25, R23 ;  /* 0x0000001916177224 */ /* 0x000fca00078e0217 */
[----:B------:R-:W-:Y:S02]  /*1bf0*/  IADD3 R17, PT, PT, R17, R23, RZ ;  /* 0x0000001711117210 */ /* 0x000fe40007ffe0ff */
[----:B------:R-:W-:-:S04]  /*1c00*/  IADD3 R7, PT, PT, R7, 0x10, RZ ;  /* 0x0000001007077810 */ /* 0x000fc80007ffe0ff */
[----:B------:R-:W-:Y:S01]  /*1c10*/  ISETP.NE.AND P0, PT, R7, R24, PT ;  /* 0x000000180700720c */ /* 0x000fe20003f05270 */
[----:B---3--:R-:W-:-:S04]  /*1c20*/  IMAD R5, R5, R6, RZ ;  /* 0x0000000605057224 */ /* 0x008fc800078e02ff */
[C---:B------:R-:W-:Y:S02]  /*1c30*/  IMAD R23, R4.reuse, R25, R5 ;  /* 0x0000001904177224 */ /* 0x040fe400078e0205 */
[----:B------:R-:W-:-:S04]  /*1c40*/  IMAD.WIDE.U32 R4, R4, R6, R16 ;  /* 0x0000000604047225 */ /* 0x000fc800078e0010 */
[----:B------:R-:W-:Y:S02]  /*1c50*/  IMAD.IADD R5, R5, 0x1, R23 ;  /* 0x0000000105057824 */ /* 0x000fe400078e0217 */
[-C--:B----4-:R-:W-:Y:S02]  /*1c60*/  IMAD R15, R15, R6.reuse, RZ ;  /* 0x000000060f0f7224 */ /* 0x090fe400078e02ff */
[----:B------:R-:W-:-:S04]  /*1c70*/  IMAD.WIDE.U32 R4, R14, R6, R4 ;  /* 0x000000060e047225 */ /* 0x000fc800078e0004 */
[----:B------:R-:W-:Y:S02]  /*1c80*/  IMAD R15, R14, R25, R15 ;  /* 0x000000190e0f7224 */ /* 0x000fe400078e020f */
[----:B--2---:R-:W-:-:S03]  /*1c90*/  IMAD R12, R21, R6, RZ ;  /* 0x00000006150c7224 */ /* 0x004fc600078e02ff */
[----:B------:R-:W-:Y:S01]  /*1ca0*/  IADD3 R5, PT, PT, R5, R15, RZ ;  /* 0x0000000f05057210 */ /* 0x000fe20007ffe0ff */
[C---:B------:R-:W-:Y:S02]  /*1cb0*/  IMAD R13, R20.reuse, R25, R12 ;  /* 0x00000019140d7224 */ /* 0x040fe400078e020c */
[----:B------:R-:W-:-:S04]  /*1cc0*/  IMAD.WIDE.U32 R4, R20, R6, R4 ;  /* 0x0000000614047225 */ /* 0x000fc800078e0004 */
[----:B------:R-:W-:Y:S01]  /*1cd0*/  IMAD R12, R19, R6, RZ ;  /* 0x00000006130c7224 */ /* 0x000fe200078e02ff */
[----:B------:R-:W-:-:S03]  /*1ce0*/  IADD3 R5, PT, PT, R5, R13, RZ ;  /* 0x0000000d05057210 */ /* 0x000fc60007ffe0ff */
[C---:B------:R-:W-:Y:S02]  /*1cf0*/  IMAD R13, R18.reuse, R25, R12 ;  /* 0x00000019120d7224 */ /* 0x040fe400078e020c */
[----:B------:R-:W-:-:S04]  /*1d00*/  IMAD.WIDE.U32 R4, R18, R6, R4 ;  /* 0x0000000612047225 */ /* 0x000fc800078e0004 */
[----:B------:R-:W-:Y:S01]  /*1d10*/  IMAD R12, R27, R6, RZ ;  /* 0x000000061b0c7224 */ /* 0x000fe200078e02ff */
[----:B------:R-:W-:-:S03]  /*1d20*/  IADD3 R5, PT, PT, R5, R13, RZ ;  /* 0x0000000d05057210 */ /* 0x000fc60007ffe0ff */
[C---:B------:R-:W-:Y:S02]  /*1d30*/  IMAD R13, R26.reuse, R25, R12 ;  /* 0x000000191a0d7224 */ /* 0x040fe400078e020c */
[----:B------:R-:W-:-:S04]  /*1d40*/  IMAD.WIDE.U32 R4, R26, R6, R4 ;  /* 0x000000061a047225 */ /* 0x000fc800078e0004 */
[-C--:B------:R-:W-:Y:S02]  /*1d50*/  IMAD R12, R29, R6.reuse, RZ ;  /* 0x000000061d0c7224 */ /* 0x080fe400078e02ff */
[----:B------:R-:W-:Y:S02]  /*1d60*/  IMAD.IADD R5, R5, 0x1, R13 ;  /* 0x0000000105057824 */ /* 0x000fe400078e020d */
[C---:B------:R-:W-:Y:S02]  /*1d70*/  IMAD R13, R28.reuse, R25, R12 ;  /* 0x000000191c0d7224 */ /* 0x040fe400078e020c */
[----:B------:R-:W-:-:S05]  /*1d80*/  IMAD.WIDE.U32 R4, R28, R6, R4 ;  /* 0x000000061c047225 */ /* 0x000fca00078e0004 */
[----:B------:R-:W-:Y:S01]  /*1d90*/  IADD3 R5, PT, PT, R5, R13, RZ ;  /* 0x0000000d05057210 */ /* 0x000fe20007ffe0ff */
[----:B------:R-:W-:Y:S06]  /*1da0*/  @P0 BRA `(.L_x_57) ;  /* 0xfffffff800b00947 */ /* 0x000fec000383ffff */
.L_x_56:
[----:B------:R-:W-:Y:S05]  /*1db0*/  BSYNC.RECONVERGENT B1 ;  /* 0x0000000000017941 */ /* 0x000fea0003800200 */
.L_x_55:
[----:B------:R-:W-:Y:S05]  /*1dc0*/  @!P1 BRA `(.L_x_54) ;  /* 0x0000000400949947 */ /* 0x000fea0003800000 */
[----:B------:R-:W-:Y:S01]  /*1dd0*/  ISETP.GE.U32.AND P0, PT, R9, 0x8, PT ;  /* 0x000000080900780c */ /* 0x000fe20003f06070 */
[----:B------:R-:W-:Y:S01]  /*1de0*/  BSSY.RECONVERGENT B1, `(.L_x_58) ;  /* 0x000002f000017945 */ /* 0x000fe20003800200 */
        /* <DEDUP_REMOVED lines=11> */
[----:B------:R-:W5:Y:S01]  /*1ea0*/  LDG.E.64.CONSTANT R26, desc[UR6][R22.64+0x38] ;  /* 0x00003806161a7981 */ /* 0x000f62000c1e9b00 */
[----:B--2---:R-:W-:-:S02]  /*1eb0*/  IMAD R9, R21, R6, RZ ;  /* 0x0000000615097224 */ /* 0x004fc400078e02ff */
[----:B------:R-:W-:-:S04]  /*1ec0*/  IMAD.WIDE.U32 R4, R20, R6, R4 ;  /* 0x0000000614047225 */ /* 0x000fc800078e0004 */
[----:B------:R-:W-:Y:S02]  /*1ed0*/  IMAD R9, R20, R25, R9 ;  /* 0x0000001914097224 */ /* 0x000fe400078e0209 */
[----:B------:R-:W2:Y:S03]  /*1ee0*/  LDG.E.64.CONSTANT R20, desc[UR6][R22.64+0x30] ;  /* 0x0000300616147981 */ /* 0x000ea6000c1e9b00 */
[----:B------:R-:W-:Y:S01]  /*1ef0*/  IADD3 R5, PT, PT, R5, R9, RZ ;  /* 0x0000000905057210 */ /* 0x000fe20007ffe0ff */
[----:B---3--:R-:W-:-:S04]  /*1f00*/  IMAD R9, R11, R6, RZ ;  /* 0x000000060b097224 */ /* 0x008fc800078e02ff */
[C---:B------:R-:W-:Y:S02]  /*1f10*/  IMAD R9, R10.reuse, R25, R9 ;  /* 0x000000190a097224 */ /* 0x040fe400078e0209 */
[----:B------:R-:W-:-:S05]  /*1f20*/  IMAD.WIDE.U32 R4, R10, R6, R4 ;  /* 0x000000060a047225 */ /* 0x000fca00078e0004 */
[----:B------:R-:W-:Y:S01]  /*1f30*/  IADD3 R5, PT, PT, R5, R9, RZ ;  /* 0x0000000905057210 */ /* 0x000fe20007ffe0ff */
[----:B----4-:R-:W-:-:S04]  /*1f40*/  IMAD R9, R13, R6, RZ ;  /* 0x000000060d097224 */ /* 0x010fc800078e02ff */
[C---:B------:R-:W-:Y:S02]  /*1f50*/  IMAD R9, R12.reuse, R25, R9 ;  /* 0x000000190c097224 */ /* 0x040fe400078e0209 */
[----:B------:R-:W-:-:S05]  /*1f60*/  IMAD.WIDE.U32 R4, R12, R6, R4 ;  /* 0x000000060c047225 */ /* 0x000fca00078e0004 */
[----:B------:R-:W-:Y:S01]  /*1f70*/  IADD3 R5, PT, PT, R5, R9, RZ ;  /* 0x0000000905057210 */ /* 0x000fe20007ffe0ff */
[----:B-----5:R-:W-:-:S04]  /*1f80*/  IMAD R9, R15, R6, RZ ;  /* 0x000000060f097224 */ /* 0x020fc800078e02ff */
[C---:B------:R-:W-:Y:S02]  /*1f90*/  IMAD R9, R14.reuse, R25, R9 ;  /* 0x000000190e097224 */ /* 0x040fe400078e0209 */
[----:B------:R-:W-:-:S04]  /*1fa0*/  IMAD.WIDE.U32 R4, R14, R6, R4 ;  /* 0x000000060e047225 */ /* 0x000fc800078e0004 */
[----:B------:R-:W-:Y:S02]  /*1fb0*/  IMAD.IADD R5, R5, 0x1, R9 ;  /* 0x0000000105057824 */ /* 0x000fe400078e0209 */
[-C--:B------:R-:W-:Y:S02]  /*1fc0*/  IMAD R9, R17, R6.reuse, RZ ;  /* 0x0000000611097224 */ /* 0x080fe400078e02ff */
[----:B------:R-:W-:-:S04]  /*1fd0*/  IMAD.WIDE.U32 R4, R16, R6, R4 ;  /* 0x0000000610047225 */ /* 0x000fc800078e0004 */
[----:B------:R-:W-:-:S05]  /*1fe0*/  IMAD R9, R16, R25, R9 ;  /* 0x0000001910097224 */ /* 0x000fca00078e0209 */
[----:B------:R-:W-:Y:S01]  /*1ff0*/  IADD3 R5, PT, PT, R5, R9, RZ ;  /* 0x0000000905057210 */ /* 0x000fe20007ffe0ff */
[----:B------:R-:W-:-:S04]  /*2000*/  IMAD R9, R19, R6, RZ ;  /* 0x0000000613097224 */ /* 0x000fc800078e02ff */
[C---:B------:R-:W-:Y:S02]  /*2010*/  IMAD R9, R18.reuse, R25, R9 ;  /* 0x0000001912097224 */ /* 0x040fe400078e0209 */
[----:B------:R-:W-:-:S05]  /*2020*/  IMAD.WIDE.U32 R18, R18, R6, R4 ;  /* 0x0000000612127225 */ /* 0x000fca00078e0004 */
[----:B------:R-:W-:Y:S02]  /*2030*/  IADD3 R19, PT, PT, R19, R9, RZ ;  /* 0x0000000913137210 */ /* 0x000fe40007ffe0ff */
[----:B------:R-:W-:Y:S01]  /*2040*/  IADD3 R24, PT, PT, R24, 0x8, RZ ;  /* 0x0000000818187810 */ /* 0x000fe20007ffe0ff */
[----:B--2---:R-:W-:-:S04]  /*2050*/  IMAD R4, R21, R6, RZ ;  /* 0x0000000615047224 */ /* 0x004fc800078e02ff */
[C---:B------:R-:W-:Y:S02]  /*2060*/  IMAD R5, R20.reuse, R25, R4 ;  /* 0x0000001914057224 */ /* 0x040fe400078e0204 */
[----:B------:R-:W-:-:S04]  /*2070*/  IMAD.WIDE.U32 R20, R20, R6, R18 ;  /* 0x0000000614147225 */ /* 0x000fc800078e0012 */
[----:B------:R-:W-:Y:S01]  /*2080*/  IMAD R4, R27, R6, RZ ;  /* 0x000000061b047224 */ /* 0x000fe200078e02ff */
[----:B------:R-:W-:-:S03]  /*2090*/  IADD3 R21, PT, PT, R21, R5, RZ ;  /* 0x0000000515157210 */ /* 0x000fc60007ffe0ff */
[C---:B------:R-:W-:Y:S02]  /*20a0*/  IMAD R9, R26.reuse, R25, R4 ;  /* 0x000000191a097224 */ /* 0x040fe400078e0204 */
[----:B------:R-:W-:-:S04]  /*20b0*/  IMAD.WIDE.U32 R4, R26, R6, R20 ;  /* 0x000000061a047225 */ /* 0x000fc800078e0014 */
[----:B------:R-:W-:-:S07]  /*20c0*/  IMAD.IADD R5, R5, 0x1, R9 ;  /* 0x0000000105057824 */ /* 0x000fce00078e0209 */
.L_x_59:
[----:B------:R-:W-:Y:S05]  /*20d0*/  BSYNC.RECONVERGENT B1 ;  /* 0x0000000000017941 */ /* 0x000fea0003800200 */
.L_x_58:
        /* <DEDUP_REMOVED lines=12> */
[----:B------:R-:W-:Y:S01]  /*21a0*/  IADD3 R24, PT, PT, R24, 0x4, RZ ;  /* 0x0000000418187810 */ /* 0x000fe20007ffe0ff */
[----:B--2---:R-:W-:-:S02]  /*21b0*/  IMAD R7, R11, R6, RZ ;  /* 0x000000060b077224 */ /* 0x004fc400078e02ff */
[----:B------:R-:W-:-:S04]  /*21c0*/  IMAD.WIDE.U32 R4, R10, R6, R4 ;  /* 0x000000060a047225 */ /* 0x000fc800078e0004 */
[----:B------:R-:W-:Y:S02]  /*21d0*/  IMAD R7, R10, R25, R7 ;  /* 0x000000190a077224 */ /* 0x000fe400078e0207 */
[----:B----4-:R-:W-:-:S03]  /*21e0*/  IMAD R9, R15, R6, RZ ;  /* 0x000000060f097224 */ /* 0x010fc600078e02ff */
[----:B------:R-:W-:Y:S01]  /*21f0*/  IADD3 R5, PT, PT, R5, R7, RZ ;  /* 0x0000000705057210 */ /* 0x000fe20007ffe0ff */
[-C--:B---3--:R-:W-:Y:S02]  /*2200*/  IMAD R7, R13, R6.reuse, RZ ;  /* 0x000000060d077224 */ /* 0x088fe400078e02ff */
[-C--:B------:R-:W-:Y:S02]  /*2210*/  IMAD R9, R14, R25.reuse, R9 ;  /* 0x000000190e097224 */ /* 0x080fe400078e0209 */
[C---:B------:R-:W-:Y:S02]  /*2220*/  IMAD R7, R12.reuse, R25, R7 ;  /* 0x000000190c077224 */ /* 0x040fe400078e0207 */
[----:B------:R-:W-:-:S05]  /*2230*/  IMAD.WIDE.U32 R4, R12, R6, R4 ;  /* 0x000000060c047225 */ /* 0x000fca00078e0004 */
[----:B------:R-:W-:Y:S01]  /*2240*/  IADD3 R5, PT, PT, R5, R7, RZ ;  /* 0x0000000705057210 */ /* 0x000fe20007ffe0ff */
[-C--:B-----5:R-:W-:Y:S02]  /*2250*/  IMAD R7, R17, R6.reuse, RZ ;  /* 0x0000000611077224 */ /* 0x0a0fe400078e02ff */
[----:B------:R-:W-:-:S04]  /*2260*/  IMAD.WIDE.U32 R4, R14, R6, R4 ;  /* 0x000000060e047225 */ /* 0x000fc800078e0004 */
[----:B------:R-:W-:Y:S01]  /*2270*/  IMAD R7, R16, R25, R7 ;  /* 0x0000001910077224 */ /* 0x000fe200078e0207 */
[----:B------:R-:W-:-:S03]  /*2280*/  IADD3 R5, PT, PT, R5, R9, RZ ;  /* 0x0000000905057210 */ /* 0x000fc60007ffe0ff */
[----:B------:R-:W-:-:S04]  /*2290*/  IMAD.WIDE.U32 R4, R16, R6, R4 ;  /* 0x0000000610047225 */ /* 0x000fc800078e0004 */
[----:B------:R-:W-:-:S07]  /*22a0*/  IMAD.IADD R5, R5, 0x1, R7 ;  /* 0x0000000105057824 */ /* 0x000fce00078e0207 */
.L_x_61:
[----:B------:R-:W-:Y:S05]  /*22b0*/  BSYNC.RECONVERGENT B1 ;  /* 0x0000000000017941 */ /* 0x000fea0003800200 */
.L_x_60:
[----:B------:R-:W-:Y:S05]  /*22c0*/  @!P1 BRA `(.L_x_54) ;  /* 0x0000000000549947 */ /* 0x000fea0003800000 */
[----:B------:R-:W0:Y:S02]  /*22d0*/  LDC.64 R10, c[0x4][0x8] ;  /* 0x01000200ff0a7b82 */ /* 0x000e240000000a00 */
[----:B0-----:R-:W-:-:S05]  /*22e0*/  IMAD.WIDE.U32 R10, R24, 0x8, R10 ;  /* 0x00000008180a7825 */ /* 0x001fca00078e000a */
[----:B------:R-:W2:Y:S01]  /*22f0*/  LDG.E.64.CONSTANT R12, desc[UR6][R10.64] ;  /* 0x000000060a0c7981 */ /* 0x000ea2000c1e9b00 */
[----:B------:R-:W-:Y:S01]  /*2300*/  ISETP.NE.AND P0, PT, R8, 0x1, PT ;  /* 0x000000010800780c */ /* 0x000fe20003f05270 */
[-C--:B--2---:R-:W-:Y:S02]  /*2310*/  IMAD R7, R13, R6.reuse, RZ ;  /* 0x000000060d077224 */ /* 0x084fe400078e02ff */
[----:B------:R-:W-:-:S04]  /*2320*/  IMAD.WIDE.U32 R4, R12, R6, R4 ;  /* 0x000000060c047225 */ /* 0x000fc800078e0004 */
[----:B------:R-:W-:-:S05]  /*2330*/  IMAD R7, R12, R25, R7 ;  /* 0x000000190c077224 */ /* 0x000fca00078e0207 */
[----:B------:R-:W-:Y:S01]  /*2340*/  IADD3 R5, PT, PT, R5, R7, RZ ;  /* 0x0000000705057210 */ /* 0x000fe20007ffe0ff */
[----:B------:R-:W-:Y:S06]  /*2350*/  @!P0 BRA `(.L_x_54) ;  /* 0x0000000000308947 */ /* 0x000fec0003800000 */
[----:B------:R-:W-:Y:S01]  /*2360*/  ISETP.NE.AND P0, PT, R8, 0x2, PT ;  /* 0x000000020800780c */ /* 0x000fe20003f05270 */
[----:B------:R-:W2:-:S12]  /*2370*/  LDG.E.64.CONSTANT R12, desc[UR6][R10.64+0x8] ;  /* 0x000008060a0c7981 */ /* 0x000e98000c1e9b00 */
[----:B------:R-:W3:Y:S01]  /*2380*/  @P0 LDG.E.64.CONSTANT R8, desc[UR6][R10.64+0x10] ;  /* 0x000010060a080981 */ /* 0x000ee2000c1e9b00 */
[-C--:B--2---:R-:W-:Y:S02]  /*2390*/  IMAD R7, R13, R6.reuse, RZ ;  /* 0x000000060d077224 */ /* 0x084fe400078e02ff */
[----:B------:R-:W-:-:S04]  /*23a0*/  IMAD.WIDE.U32 R4, R12, R6, R4 ;  /* 0x000000060c047225 */ /* 0x000fc800078e0004 */
[----:B------:R-:W-:-:S05]  /*23b0*/  IMAD R7, R12, R25, R7 ;  /* 0x000000190c077224 */ /* 0x000fca00078e0207 */
[----:B------:R-:W-:Y:S01]  /*23c0*/  IADD3 R5, PT, PT, R5, R7, RZ ;  /* 0x0000000705057210 */ /* 0x000fe20007ffe0ff */
[----:B---3--:R-:W-:-:S04]  /*23d0*/  @P0 IMAD R9, R9, R6, RZ ;  /* 0x0000000609090224 */ /* 0x008fc800078e02ff */
[C---:B------:R-:W-:Y:S02]  /*23e0*/  @P0 IMAD R9, R8.reuse, R25, R9 ;  /* 0x0000001908090224 */ /* 0x040fe400078e0209 */
[----:B------:R-:W-:-:S05]  /*23f0*/  @P0 IMAD.WIDE.U32 R6, R8, R6, R4 ;  /* 0x0000000608060225 */ /* 0x000fca00078e0004 */
[----:B------:R-:W-:Y:S02]  /*2400*/  @P0 IADD3 R5, PT, PT, R7, R9, RZ ;  /* 0x0000000907050210 */ /* 0x000fe40007ffe0ff */
[----:B------:R-:W-:-:S07]  /*2410*/  @P0 MOV R4, R6 ;  /* 0x0000000600040202 */ /* 0x000fce0000000f00 */
.L_x_54:
[----:B------:R-:W-:Y:S05]  /*2420*/  BSYNC.RECONVERGENT B0 ;  /* 0x0000000000007941 */ /* 0x000fea0003800200 */
.L_x_35:
[----:B------:R-:W0:Y:S08]  /*2430*/  LDC.64 R10, c[0x0][0x3a0] ;  /* 0x0000e800ff0a7b82 */ /* 0x000e300000000a00 */
[----:B------:R-:W1:Y:S01]  /*2440*/  LDC.64 R12, c[0x0][0x388] ;  /* 0x0000e200ff0c7b82 */ /* 0x000e620000000a00 */
[----:B0-----:R-:W-:-:S05]  /*2450*/  IMAD.WIDE R10, R0, 0x4, R10 ;  /* 0x00000004000a7825 */ /* 0x001fca00078e020a */
[----:B------:R-:W1:Y:S02]  /*2460*/  LDG.E R9, desc[UR6][R10.64] ;  /* 0x000000060a097981 */ /* 0x000e64000c1e1900 */
[----:B-1----:R-:W-:-:S04]  /*2470*/  IADD3 R14, P0, PT, R9, R12, RZ ;  /* 0x0000000c090e7210 */ /* 0x002fc80007f1e0ff */
[----:B------:R-:W-:-:S05]  /*2480*/  LEA.HI.X.SX32 R15, R9, R13, 0x1, P0 ;  /* 0x0000000d090f7211 */ /* 0x000fca00000f0eff */
[----:B------:R-:W2:Y:S01]  /*2490*/  LDG.E.S8 R14, desc[UR6][R14.64] ;  /* 0x000000060e0e7981 */ /* 0x000ea2000c1e1300 */
[----:B------:R-:W-:Y:S01]  /*24a0*/  BSSY.RECONVERGENT B0, `(.L_x_62) ;  /* 0x000000c000007945 */ /* 0x000fe20003800200 */
[----:B------:R-:W-:Y:S01]  /*24b0*/  IMAD.MOV.U32 R7, RZ, RZ, RZ ;  /* 0x000000ffff077224 */ /* 0x000fe200078e00ff */
[----:B------:R-:W-:Y:S02]  /*24c0*/  MOV R8, R9 ;  /* 0x0000000900087202 */ /* 0x000fe40000000f00 */
[----:B--2---:R-:W-:-:S07]  /*24d0*/  IADD3 R6, PT, PT, R14, -0x30, RZ ;  /* 0xffffffd00e067810 */ /* 0x004fce0007ffe0ff */
.L_x_63:
        /* <DEDUP_REMOVED lines=9> */
.L_x_62:
[----:B------:R-:W-:Y:S01]  /*2570*/  ISETP.NE.AND P0, PT, R0, RZ, PT ;  /* 0x000000ff0000720c */ /* 0x000fe20003f05270 */
[----:B------:R-:W-:Y:S01]  /*2580*/  BSSY.RECONVERGENT B0, `(.L_x_64) ;  /* 0x0000087000007945 */ /* 0x000fe20003800200 */
[----:B------:R-:W-:-:S11]  /*2590*/  HFMA2 R29, -RZ, RZ, 0, 0 ;  /* 0x00000000ff1d7431 */ /* 0x000fd600000001ff */
[----:B------:R-:W-:Y:S05]  /*25a0*/  @!P0 BRA `(.L_x_65) ;  /* 0x0000000800108947 */ /* 0x000fea0003800000 */
[----:B------:R-:W-:Y:S01]  /*25b0*/  ISETP.GE.U32.AND P0, PT, R0, 0x8, PT ;  /* 0x000000080000780c */ /* 0x000fe20003f06070 */
[----:B------:R-:W-:Y:S01]  /*25c0*/  BSSY.RECONVERGENT B1, `(.L_x_66) ;  /* 0x0000041000017945 */ /* 0x000fe20003800200 */
[----:B------:R-:W-:Y:S02]  /*25d0*/  MOV R29, RZ ;  /* 0x000000ff001d7202 */ /* 0x000fe40000000f00 */
[----:B------:R-:W-:Y:S02]  /*25e0*/  MOV R23, R0 ;  /* 0x0000000000177202 */ /* 0x000fe40000000f00 */
[----:B------:R-:W-:-:S07]  /*25f0*/  MOV R7, R9 ;  /* 0x0000000900077202 */ /* 0x000fce0000000f00 */
[----:B------:R-:W-:Y:S05]  /*2600*/  @!P0 BRA `(.L_x_67) ;  /* 0x0000000000f08947 */ /* 0x000fea0003800000 */
[----:B------:R-:W-:Y:S02]  /*2610*/  HFMA2 R8, -RZ, RZ, 0, 0 ;  /* 0x00000000ff087431 */ /* 0x000fe400000001ff */
[----:B------:R-:W-:Y:S01]  /*2620*/  IMAD.MOV.U32 R29, RZ, RZ, RZ ;  /* 0x000000ffff1d7224 */ /* 0x000fe200078e00ff */
[----:B------:R-:W-:Y:S02]  /*2630*/  MOV R23, R0 ;  /* 0x0000000000177202 */ /* 0x000fe40000000f00 */
[----:B------:R-:W-:-:S07]  /*2640*/  MOV R7, R9 ;  /* 0x0000000900077202 */ /* 0x000fce0000000f00 */
.L_x_68:
[----:B------:R-:W0:Y:S01]  /*2650*/  LDC.64 R16, c[0x4][0x8] ;  /* 0x01000200ff107b82 */ /* 0x000e220000000a00 */
[----:B------:R-:W-:Y:S02]  /*2660*/  IADD3 R14, P0, PT, R7, R12, RZ ;  /* 0x0000000c070e7210 */ /* 0x000fe40007f1e0ff */
        /* <DEDUP_REMOVED lines=9> */
[----:B------:R-:W-:-:S03]  /*2700*/  IADD3 R25, PT, PT, R23, -0x4, RZ ;  /* 0xfffffffc17197810 */ /* 0x000fc60007ffe0ff */
[----:B------:R-:W-:Y:S02]  /*2710*/  IMAD.WIDE.U32 R26, R27, 0x8, R16 ;  /* 0x000000081b1a7825 */ /* 0x000fe400078e0010 */
[----:B------:R0:W5:Y:S04]  /*2720*/  LDG.E.CONSTANT R18, desc[UR6][R18.64] ;  /* 0x0000000612127981 */ /* 0x000168000c1e9900 */
[----:B------:R-:W5:Y:S01]  /*2730*/  LDG.E.CONSTANT R26, desc[UR6][R26.64] ;  /* 0x000000061a1a7981 */ /* 0x000f62000c1e9900 */
[----:B--2---:R-:W-:-:S03]  /*2740*/  IADD3 R24, PT, PT, R22, -0x30, RZ ;  /* 0xffffffd016187810 */ /* 0x004fc60007ffe0ff */
[----:B------:R-:W2:Y:S04]  /*2750*/  LDG.E.S8 R27, desc[UR6][R14.64+0x6] ;  /* 0x000006060e1b7981 */ /* 0x000ea8000c1e1300 */
[----:B------:R-:W5:Y:S01]  /*2760*/  LDG.E.S8 R22, desc[UR6][R14.64+0x2] ;  /* 0x000002060e167981 */ /* 0x000f62000c1e1300 */
[----:B----4-:R-:W-:-:S03]  /*2770*/  IMAD R29, R20, R24, R29 ;  /* 0x00000018141d7224 */ /* 0x010fc600078e021d */
[----:B------:R-:W4:Y:S01]  /*2780*/  LDG.E.S8 R20, desc[UR6][R14.64+0x4] ;  /* 0x000004060e147981 */ /* 0x000f22000c1e1300 */
[----:B------:R-:W-:-:S06]  /*2790*/  IMAD.WIDE.U32 R24, R25, 0x8, R16 ;  /* 0x0000000819187825 */ /* 0x000fcc00078e0010 */
[----:B------:R1:W2:Y:S01]  /*27a0*/  LDG.E.CONSTANT R24, desc[UR6][R24.64] ;  /* 0x0000000618187981 */ /* 0x0002a2000c1e9900 */
[C---:B------:R-:W-:Y:S01]  /*27b0*/  IADD3 R21, PT, PT, R23.reuse, -0x5, RZ ;  /* 0xfffffffb17157810 */ /* 0x040fe20007ffe0ff */
[----:B---3--:R-:W-:Y:S01]  /*27c0*/  VIADD R28, R28, 0xffffffd0 ;  /* 0xffffffd01c1c7836 */ /* 0x008fe20000000000 */
[C---:B0-----:R-:W-:Y:S02]  /*27d0*/  IADD3 R19, PT, PT, R23.reuse, -0x6, RZ ;  /* 0xfffffffa17137810 */ /* 0x041fe40007ffe0ff */
[C---:B-1----:R-:W-:Y:S01]  /*27e0*/  IADD3 R25, PT, PT, R23.reuse, -0x7, RZ ;  /* 0xfffffff917197810 */ /* 0x042fe20007ffe0ff */
[----:B------:R-:W-:Y:S01]  /*27f0*/  VIADD R23, R23, 0xfffffff8 ;  /* 0xfffffff817177836 */ /* 0x000fe20000000000 */
[----:B-----5:R-:W-:-:S05]  /*2800*/  IADD3 R22, PT, PT, R22, -0x30, RZ ;  /* 0xffffffd016167810 */ /* 0x020fca0007ffe0ff */
[----:B------:R-:W-:-:S04]  /*2810*/  IMAD R29, R18, R22, R29 ;  /* 0x00000016121d7224 */ /* 0x000fc800078e021d */
[----:B------:R-:W-:Y:S02]  /*2820*/  IMAD R29, R26, R28, R29 ;  /* 0x0000001c1a1d7224 */ /* 0x000fe400078e021d */
[----:B------:R-:W3:Y:S01]  /*2830*/  LDG.E.S8 R26, desc[UR6][R14.64+0x5] ;  /* 0x000005060e1a7981 */ /* 0x000ee2000c1e1300 */
[----:B------:R-:W-:-:S03]  /*2840*/  IMAD.WIDE.U32 R18, R19, 0x8, R16 ;  /* 0x0000000813127825 */ /* 0x000fc600078e0010 */
[----:B------:R-:W5:Y:S01]  /*2850*/  LDG.E.S8 R28, desc[UR6][R14.64+0x7] ;  /* 0x000007060e1c7981 */ /* 0x000f62000c1e1300 */
[----:B----4-:R-:W-:Y:S01]  /*2860*/  IADD3 R22, PT, PT, R20, -0x30, RZ ;  /* 0xffffffd014167810 */ /* 0x010fe20007ffe0ff */
[----:B------:R-:W-:Y:S02]  /*2870*/  IMAD.WIDE.U32 R20, R21, 0x8, R16 ;  /* 0x0000000815147825 */ /* 0x000fe400078e0010 */
[----:B------:R0:W4:Y:S04]  /*2880*/  LDG.E.CONSTANT R18, desc[UR6][R18.64] ;  /* 0x0000000612127981 */ /* 0x000128000c1e9900 */
[----:B------:R-:W4:Y:S01]  /*2890*/  LDG.E.CONSTANT R21, desc[UR6][R20.64] ;  /* 0x0000000614157981 */ /* 0x000f22000c1e9900 */
[----:B--2---:R-:W-:Y:S02]  /*28a0*/  IMAD R22, R24, R22, R29 ;  /* 0x0000001618167224 */ /* 0x004fe400078e021d */
[--C-:B------:R-:W-:Y:S01]  /*28b0*/  IMAD.WIDE.U32 R24, R25, 0x8, R16.reuse ;  /* 0x0000000819187825 */ /* 0x100fe200078e0010 */
[----:B------:R-:W2:Y:S03]  /*28c0*/  LDG.E.S8 R29, desc[UR6][R14.64+0x8] ;  /* 0x000008060e1d7981 */ /* 0x000ea6000c1e1300 */
[----:B------:R-:W-:-:S02]  /*28d0*/  IMAD.WIDE.U32 R16, R23, 0x8, R16 ;  /* 0x0000000817107825 */ /* 0x000fc400078e0010 */
[----:B------:R-:W2:Y:S04]  /*28e0*/  LDG.E.CONSTANT R24, desc[UR6][R24.64] ;  /* 0x0000000618187981 */ /* 0x000ea8000c1e9900 */
[----:B------:R-:W2:Y:S01]  /*28f0*/  LDG.E.CONSTANT R16, desc[UR6][R16.64] ;  /* 0x0000000610107981 */ /* 0x000ea2000c1e9900 */
[----:B------:R-:W-:Y:S02]  /*2900*/  IADD3 R8, PT, PT, R8, 0x8, RZ ;  /* 0x0000000808087810 */ /* 0x000fe40007ffe0ff */
[----:B0-----:R-:W-:Y:S02]  /*2910*/  LOP3.LUT R19, R0, 0x7ffffff8, RZ, 0xc0, !PT ;  /* 0x7ffffff800137812 */ /* 0x001fe400078ec0ff */
[----:B------:R-:W-:Y:S02]  /*2920*/  IADD3 R27, PT, PT, R27, -0x30, RZ ;  /* 0xffffffd01b1b7810 */ /* 0x000fe40007ffe0ff */
[----:B------:R-:W-:-:S02]  /*2930*/  ISETP.NE.AND P0, PT, R8, R19, PT ;  /* 0x000000130800720c */ /* 0x000fc40003f05270 */
[----:B------:R-:W-:Y:S02]  /*2940*/  IADD3 R7, PT, PT, R7, 0x8, RZ ;  /* 0x0000000807077810 */ /* 0x000fe40007ffe0ff */
[----:B---3--:R-:W-:Y:S02]  /*2950*/  IADD3 R26, PT, PT, R26, -0x30, RZ ;  /* 0xffffffd01a1a7810 */ /* 0x008fe40007ffe0ff */
[----:B-----5:R-:W-:-:S03]  /*2960*/  IADD3 R28, PT, PT, R28, -0x30, RZ ;  /* 0xffffffd01c1c7810 */ /* 0x020fc60007ffe0ff */
[----:B----4-:R-:W-:-:S04]  /*2970*/  IMAD R21, R21, R26, R22 ;  /* 0x0000001a15157224 */ /* 0x010fc800078e0216 */
[----:B------:R-:W-:Y:S02]  /*2980*/  IMAD R21, R18, R27, R21 ;  /* 0x0000001b12157224 */ /* 0x000fe400078e0215 */
[----:B--2---:R-:W-:Y:S02]  /*2990*/  VIADD R29, R29, 0xffffffd0 ;  /* 0xffffffd01d1d7836 */ /* 0x004fe40000000000 */
[----:B------:R-:W-:-:S04]  /*29a0*/  IMAD R21, R24, R28, R21 ;  /* 0x0000001c18157224 */ /* 0x000fc800078e0215 */
[----:B------:R-:W-:Y:S01]  /*29b0*/  IMAD R29, R16, R29, R21 ;  /* 0x0000001d101d7224 */ /* 0x000fe200078e0215 */
[----:B------:R-:W-:Y:S06]  /*29c0*/  @P0 BRA `(.L_x_68) ;  /* 0xfffffffc00200947 */ /* 0x000fec000383ffff */
.L_x_67:
[----:B------:R-:W-:Y:S05]  /*29d0*/  BSYNC.RECONVERGENT B1 ;  /* 0x0000000000017941 */ /* 0x000fea0003800200 */
.L_x_66:
        /* <DEDUP_REMOVED lines=35> */
.L_x_70:
[----:B------:R-:W-:Y:S05]  /*2c10*/  BSYNC.RECONVERGENT B1 ;  /* 0x0000000000017941 */ /* 0x000fea0003800200 */
.L_x_69:
[----:B------:R-:W-:Y:S05]  /*2c20*/  @!P1 BRA `(.L_x_65) ;  /* 0x0000000000709947 */ /* 0x000fea0003800000 */
[----:B------:R-:W-:Y:S02]  /*2c30*/  ISETP.NE.AND P1, PT, R26, 0x1, PT ;  /* 0x000000011a00780c */ /* 0x000fe40003f25270 */
[----:B------:R-:W-:-:S04]  /*2c40*/  LOP3.LUT R8, R0, 0x1, RZ, 0xc0, !PT ;  /* 0x0000000100087812 */ /* 0x000fc800078ec0ff */
[----:B------:R-:W-:-:S07]  /*2c50*/  ISETP.NE.U32.AND P0, PT, R8, 0x1, PT ;  /* 0x000000010800780c */ /* 0x000fce0003f05070 */
[----:B------:R-:W0:Y:S01]  /*2c60*/  @P1 LDC.64 R14, c[0x4][0x8] ;  /* 0x01000200ff0e1b82 */ /* 0x000e220000000a00 */
[-C--:B------:R-:W-:Y:S02]  /*2c70*/  @P1 IADD3 R18, P2, PT, R7, R12.reuse, RZ ;  /* 0x0000000c07121210 */ /* 0x080fe40007f5e0ff */
[----:B------:R-:W-:Y:S02]  /*2c80*/  @P1 IADD3 R21, PT, PT, R23, -0x1, RZ ;  /* 0xffffffff17151810 */ /* 0x000fe40007ffe0ff */
        /* <DEDUP_REMOVED lines=22> */
.L_x_65:
[----:B------:R-:W-:Y:S05]  /*2df0*/  BSYNC.RECONVERGENT B0 ;  /* 0x0000000000007941 */ /* 0x000fea0003800200 */
.L_x_64:
        /* <DEDUP_REMOVED lines=8> */
.L_x_75:
        /* <DEDUP_REMOVED lines=13> */
.L_x_74:
[----:B------:R-:W-:Y:S05]  /*2f50*/  BSYNC.RECONVERGENT B1 ;  /* 0x0000000000017941 */ /* 0x000fea0003800200 */
.L_x_73:
[----:B------:R-:W-:Y:S01]  /*2f60*/  ISETP.GE.AND P0, PT, R8, 0x1, PT ;  /* 0x000000010800780c */ /* 0x000fe20003f06270 */
[----:B------:R-:W-:Y:S01]  /*2f70*/  BSSY.RECONVERGENT B2, `(.L_x_76) ;  /* 0x00000b5000027945 */ /* 0x000fe20003800200 */
[----:B0-----:R-:W-:-:S11]  /*2f80*/  CS2R R10, SRZ ;  /* 0x00000000000a7805 */ /* 0x001fd6000001ff00 */
[----:B------:R-:W-:Y:S05]  /*2f90*/  @!P0 BRA `(.L_x_77) ;  /* 0x0000000800c88947 */ /* 0x000fea0003800000 */
[----:B------:R-:W-:Y:S02]  /*2fa0*/  IADD3 R9, PT, PT, R9, 0x2, R0 ;  /* 0x0000000209097810 */ /* 0x000fe40007ffe000 */
[----:B------:R-:W-:-:S07]  /*2fb0*/  CS2R R10, SRZ ;  /* 0x00000000000a7805 */ /* 0x000fce000001ff00 */
.L_x_89:
        /* <DEDUP_REMOVED lines=9> */
.L_x_81:
        /* <DEDUP_REMOVED lines=10> */
[----:B------:R-:W-:Y:S01]  /*30f0*/  IADD3 R0, PT, PT, R0, 0x1, RZ ;  /* 0x0000000100007810 */ /* 0x000fe20007ffe0ff */
[----:B------:R-:W-:-:S03]  /*3100*/  IMAD.MOV.U32 R7, RZ, RZ, R8 ;  /* 0x000000ffff077224 */ /* 0x000fc600078e0008 */
[----:B------:R-:W-:-:S13]  /*3110*/  ISETP.NE.AND P0, PT, R0, R29, PT ;  /* 0x0000001d0000720c */ /* 0x000fda0003f05270 */
[----:B------:R-:W-:Y:S05]  /*3120*/  @P0 BRA `(.L_x_81) ;  /* 0xfffffffc00c80947 */ /* 0x000fea000383ffff */
.L_x_79:
[----:B------:R-:W0:Y:S02]  /*3130*/  LDC.64 R12, c[0x0][0x388] ;  /* 0x0000e200ff0c7b82 */ /* 0x000e240000000a00 */
[----:B0-----:R-:W-:-:S04]  /*3140*/  IADD3 R6, P0, PT, R24, R12, RZ ;  /* 0x0000000c18067210 */ /* 0x001fc80007f1e0ff */
[----:B------:R-:W-:-:S05]  /*3150*/  LEA.HI.X.SX32 R7, R24, R13, 0x1, P0 ;  /* 0x0000000d18077211 */ /* 0x000fca00000f0eff */
[----:B------:R0:W5:Y:S01]  /*3160*/  LDG.E.S8 R14, desc[UR6][R6.64] ;  /* 0x00000006060e7981 */ /* 0x000162000c1e1300 */
[----:B------:R-:W-:Y:S01]  /*3170*/  HFMA2 R0, -RZ, RZ, 0, 0 ;  /* 0x00000000ff007431 */ /* 0x000fe200000001ff */
[----:B------:R-:W-:Y:S01]  /*3180*/  BSSY.RECONVERGENT B3, `(.L_x_82) ;  /* 0x000000a000037945 */ /* 0x000fe20003800200 */
[----:B------:R-:W-:-:S07]  /*3190*/  MOV R9, R24 ;  /* 0x0000001800097202 */ /* 0x000fce0000000f00 */
.L_x_83:
[----:B0-----:R-:W-:-:S04]  /*31a0*/  IADD3 R6, P0, PT, R9, R12, RZ ;  /* 0x0000000c09067210 */ /* 0x001fc80007f1e0ff */
        /* <DEDUP_REMOVED lines=8> */
.L_x_82:
[----:B------:R-:W-:Y:S01]  /*3230*/  ISETP.NE.AND P0, PT, R25, RZ, PT ;  /* 0x000000ff1900720c */ /* 0x000fe20003f05270 */
[----:B------:R-:W-:Y:S01]  /*3240*/  HFMA2 R29, -RZ, RZ, 0, 0 ;  /* 0x00000000ff1d7431 */ /* 0x000fe200000001ff */
[----:B-----5:R-:W-:Y:S02]  /*3250*/  IADD3 R6, PT, PT, R14, -0x30, RZ ;  /* 0xffffffd00e067810 */ /* 0x020fe40007ffe0ff */
[----:B------:R-:W-:-:S09]  /*3260*/  IADD3 R9, PT, PT, R24, 0x2, R25 ;  /* 0x0000000218097810 */ /* 0x000fd20007ffe019 */
[----:B------:R-:W-:Y:S05]  /*3270*/  @!P0 BRA `(.L_x_80) ;  /* 0x0000000800048947 */ /* 0x000fea0003800000 */
[----:B------:R-:W-:Y:S01]  /*3280*/  ISETP.GE.U32.AND P0, PT, R25, 0x8, PT ;  /* 0x000000081900780c */ /* 0x000fe20003f06070 */
[----:B------:R-:W-:Y:S01]  /*3290*/  BSSY.RECONVERGENT B3, `(.L_x_84) ;  /* 0x000003f000037945 */ /* 0x000fe20003800200 */
[----:B------:R-:W-:Y:S02]  /*32a0*/  MOV R29, RZ ;  /* 0x000000ff001d7202 */ /* 0x000fe40000000f00 */
[----:B------:R-:W-:-:S09]  /*32b0*/  MOV R0, R25 ;  /* 0x0000001900007202 */ /* 0x000fd20000000f00 */
[----:B------:R-:W-:Y:S05]  /*32c0*/  @!P0 BRA `(.L_x_85) ;  /* 0x0000000000ec8947 */ /* 0x000fea0003800000 */
[----:B------:R-:W-:Y:S01]  /*32d0*/  HFMA2 R7, -RZ, RZ, 0, 0 ;  /* 0x00000000ff077431 */ /* 0x000fe200000001ff */
[----:B------:R-:W-:Y:S01]  /*32e0*/  LOP3.LUT R26, R25, 0x7ffffff8, RZ, 0xc0, !PT ;  /* 0x7ffffff8191a7812 */ /* 0x000fe200078ec0ff */
[----:B------:R-:W-:Y:S01]  /*32f0*/  IMAD.MOV.U32 R29, RZ, RZ, RZ ;  /* 0x000000ffff1d7224 */ /* 0x000fe200078e00ff */
[----:B------:R-:W-:-:S07]  /*3300*/  MOV R0, R25 ;  /* 0x0000001900007202 */ /* 0x000fce0000000f00 */
.L_x_86:
[----:B------:R-:W0:Y:S01]  /*3310*/  LDC.64 R14, c[0x4][0x8] ;  /* 0x01000200ff0e7b82 */ /* 0x000e220000000a00 */
[----:B------:R-:W-:Y:S02]  /*3320*/  IADD3 R18, P0, PT, R24, R12, RZ ;  /* 0x0000000c18127210 */ /* 0x000fe40007f1e0ff */
[----:B------:R-:W-:Y:S02]  /*3330*/  IADD3 R17, PT, PT, R0, -0x1, RZ ;  /* 0xffffffff00117810 */ /* 0x000fe40007ffe0ff */
[----:B------:R-:W-:-:S05]  /*3340*/  LEA.HI.X.SX32 R19, R24, R13, 0x1, P0 ;  /* 0x0000000d18137211 */ /* 0x000fca00000f0eff */
[----:B------:R-:W2:Y:S01]  /*3350*/  LDG.E.S8 R20, desc[UR6][R18.64+0x1] ;  /* 0x0000010612147981 */ /* 0x000ea2000c1e1300 */
[C---:B------:R-:W-:Y:S01]  /*3360*/  VIADD R23, R0.reuse, 0xfffffffe ;  /* 0xfffffffe00177836 */ /* 0x040fe20000000000 */
[----:B------:R-:W-:Y:S02]  /*3370*/  IADD3 R21, PT, PT, R0, -0x3, RZ ;  /* 0xfffffffd00157810 */ /* 0x000fe40007ffe0ff */
[----:B------:R-:W3:Y:S04]  /*3380*/  LDG.E.S8 R27, desc[UR6][R18.64+0x2] ;  /* 0x00000206121b7981 */ /* 0x000ee8000c1e1300 */
[----:B------:R-:W4:Y:S01]  /*3390*/  LDG.E.S8 R28, desc[UR6][R18.64+0x3] ;  /* 0x00000306121c7981 */ /* 0x000f22000c1e1300 */
[----:B0-----:R-:W-:-:S06]  /*33a0*/  IMAD.WIDE.U32 R16, R17, 0x8, R14 ;  /* 0x0000000811107825 */ /* 0x001fcc00078e000e */
[----:B------:R-:W5:Y:S01]  /*33b0*/  LDG.E.CONSTANT R16, desc[UR6][R16.64] ;  /* 0x0000000610107981 */ /* 0x000f62000c1e9900 */
[----:B------:R-:W-:-:S06]  /*33c0*/  IMAD.WIDE.U32 R22, R23, 0x8, R14 ;  /* 0x0000000817167825 */ /* 0x000fcc00078e000e */
[----:B------:R-:W4:Y:S01]  /*33d0*/  LDG.E.CONSTANT R22, desc[UR6][R22.64] ;  /* 0x0000000616167981 */ /* 0x000f22000c1e9900 */
[----:B--2---:R-:W-:-:S05]  /*33e0*/  IADD3 R20, PT, PT, R20, -0x30, RZ ;  /* 0xffffffd014147810 */ /* 0x004fca0007ffe0ff */
[----:B-----5:R-:W-:Y:S02]  /*33f0*/  IMAD R29, R16, R20, R29 ;  /* 0x00000014101d7224 */ /* 0x020fe400078e021d */
[----:B------:R-:W-:-:S06]  /*3400*/  IMAD.WIDE.U32 R20, R21, 0x8, R14 ;  /* 0x0000000815147825 */ /* 0x000fcc00078e000e */
[----:B------:R-:W2:Y:S01]  /*3410*/  LDG.E.CONSTANT R20, desc[UR6][R20.64] ;  /* 0x0000000614147981 */ /* 0x000ea2000c1e9900 */
[----:B---3--:R-:W-:Y:S02]  /*3420*/  IADD3 R27, PT, PT, R27, -0x30, RZ ;  /* 0xffffffd01b1b7810 */ /* 0x008fe40007ffe0ff */
[----:B----4-:R-:W-:Y:S02]  /*3430*/  IADD3 R28, PT, PT, R28, -0x30, RZ ;  /* 0xffffffd01c1c7810 */ /* 0x010fe40007ffe0ff */
[----:B------:R-:W-:Y:S01]  /*3440*/  IADD3 R17, PT, PT, R0, -0x4, RZ ;  /* 0xfffffffc00117810 */ /* 0x000fe20007ffe0ff */
[----:B------:R-:W-:Y:S02]  /*3450*/  IMAD R27, R22, R27, R29 ;  /* 0x0000001b161b7224 */ /* 0x000fe400078e021d */
[----:B------:R-:W-:Y:S02]  /*3460*/  VIADD R29, R0, 0xfffffffb ;  /* 0xfffffffb001d7836 */ /* 0x000fe40000000000 */
[----:B------:R-:W-:-:S04]  /*3470*/  IMAD.WIDE.U32 R16, R17, 0x8, R14 ;  /* 0x0000000811107825 */ /* 0x000fc800078e000e */
[----:B------:R-:W-:Y:S02]  /*3480*/  IMAD.WIDE.U32 R22, R29, 0x8, R14 ;  /* 0x000000081d167825 */ /* 0x000fe400078e000e */
[----:B------:R-:W3:Y:S04]  /*3490*/  LDG.E.CONSTANT R16, desc[UR6][R16.64] ;  /* 0x0000000610107981 */ /* 0x000ee8000c1e9900 */
[----:B------:R-:W4:Y:S01]  /*34a0*/  LDG.E.CONSTANT R23, desc[UR6][R22.64] ;  /* 0x0000000616177981 */ /* 0x000f22000c1e9900 */
[----:B--2---:R-:W-:Y:S01]  /*34b0*/  IMAD R27, R20, R28, R27 ;  /* 0x0000001c141b7224 */ /* 0x004fe200078e021b */
[C---:B------:R-:W-:Y:S02]  /*34c0*/  IADD3 R21, PT, PT, R0.reuse, -0x6, RZ ;  /* 0xfffffffa00157810 */ /* 0x040fe40007ffe0ff */
[----:B------:R-:W2:Y:S04]  /*34d0*/  LDG.E.S8 R28, desc[UR6][R18.64+0x4] ;  /* 0x00000406121c7981 */ /* 0x000ea8000c1e1300 */
[----:B------:R-:W5:Y:S01]  /*34e0*/  LDG.E.S8 R20, desc[UR6][R18.64+0x5] ;  /* 0x0000050612147981 */ /* 0x000f62000c1e1300 */
[C---:B------:R-:W-:Y:S01]  /*34f0*/  IADD3 R29, PT, PT, R0.reuse, -0x7, RZ ;  /* 0xfffffff9001d7810 */ /* 0x040fe20007ffe0ff */
[----:B------:R-:W-:-:S02]  /*3500*/  VIADD R0, R0, 0xfffffff8 ;  /* 0xfffffff800007836 */ /* 0x000fc40000000000 */
[----:B------:R-:W4:Y:S01]  /*3510*/  LDG.E.S8 R22, desc[UR6][R18.64+0x7] ;  /* 0x0000070612167981 */ /* 0x000f22000c1e1300 */
[----:B--2---:R-:W-:Y:S02]  /*3520*/  IADD3 R28, PT, PT, R28, -0x30, RZ ;  /* 0xffffffd01c1c7810 */ /* 0x004fe40007ffe0ff */
[----:B-----5:R-:W-:-:S03]  /*3530*/  IADD3 R20, PT, PT, R20, -0x30, RZ ;  /* 0xffffffd014147810 */ /* 0x020fc60007ffe0ff */
[----:B---3--:R-:W-:Y:S02]  /*3540*/  IMAD R28, R16, R28, R27 ;  /* 0x0000001c101c7224 */ /* 0x008fe400078e021b */
[----:B------:R-:W2:Y:S02]  /*3550*/  LDG.E.S8 R27, desc[UR6][R18.64+0x6] ;  /* 0x00000606121b7981 */ /* 0x000ea4000c1e1300 */
[----:B----4-:R-:W-:Y:S02]  /*3560*/  IMAD R28, R23, R20, R28 ;  /* 0x00000014171c7224 */ /* 0x010fe400078e021c */
[--C-:B------:R-:W-:Y:S01]  /*3570*/  IMAD.WIDE.U32 R20, R21, 0x8, R14.reuse ;  /* 0x0000000815147825 */ /* 0x100fe200078e000e */
[----:B------:R-:W3:Y:S03]  /*3580*/  LDG.E.S8 R23, desc[UR6][R18.64+0x8] ;  /* 0x0000080612177981 */ /* 0x000ee6000c1e1300 */
[----:B------:R-:W-:-:S02]  /*3590*/  IMAD.WIDE.U32 R16, R29, 0x8, R14 ;  /* 0x000000081d107825 */ /* 0x000fc400078e000e */
[----:B------:R-:W4:Y:S02]  /*35a0*/  LDG.E.CONSTANT R21, desc[UR6][R20.64] ;  /* 0x0000000614157981 */ /* 0x000f24000c1e9900 */
[----:B------:R-:W-:Y:S02]  /*35b0*/  IMAD.WIDE.U32 R14, R0, 0x8, R14 ;  /* 0x00000008000e7825 */ /* 0x000fe400078e000e */
[----:B------:R-:W5:Y:S04]  /*35c0*/  LDG.E.CONSTANT R16, desc[UR6][R16.64] ;  /* 0x0000000610107981 */ /* 0x000f68000c1e9900 */
[----:B------:R-:W5:Y:S01]  /*35d0*/  LDG.E.CONSTANT R14, desc[UR6][R14.64] ;  /* 0x000000060e0e7981 */ /* 0x000f62000c1e9900 */
[----:B------:R-:W-:-:S04]  /*35e0*/  IADD3 R7, PT, PT, R7, 0x8, RZ ;  /* 0x0000000807077810 */ /* 0x000fc80007ffe0ff */
[----:B------:R-:W-:Y:S02]  /*35f0*/  ISETP.NE.AND P0, PT, R7, R26, PT ;  /* 0x0000001a0700720c */ /* 0x000fe40003f05270 */
[----:B------:R-:W-:Y:S01]  /*3600*/  IADD3 R22, PT, PT, R22, -0x30, RZ ;  /* 0xffffffd016167810 */ /* 0x000fe20007ffe0ff */
[----:B------:R-:W-:Y:S01]  /*3610*/  VIADD R24, R24, 0x8 ;  /* 0x0000000818187836 */ /* 0x000fe20000000000 */
[----:B--2---:R-:W-:Y:S02]  /*3620*/  IADD3 R27, PT, PT, R27, -0x30, RZ ;  /* 0xffffffd01b1b7810 */ /* 0x004fe40007ffe0ff */
[----:B---3--:R-:W-:-:S03]  /*3630*/  IADD3 R23, PT, PT, R23, -0x30, RZ ;  /* 0xffffffd017177810 */ /* 0x008fc60007ffe0ff */
[----:B----4-:R-:W-:-:S04]  /*3640*/  IMAD R21, R21, R27, R28 ;  /* 0x0000001b15157224 */ /* 0x010fc800078e021c */
[----:B-----5:R-:W-:-:S04]  /*3650*/  IMAD R21, R16, R22, R21 ;  /* 0x0000001610157224 */ /* 0x020fc800078e0215 */
[----:B------:R-:W-:Y:S01]  /*3660*/  IMAD R29, R14, R23, R21 ;  /* 0x000000170e1d7224 */ /* 0x000fe200078e0215 */
[----:B------:R-:W-:Y:S06]  /*3670*/  @P0 BRA `(.L_x_86) ;  /* 0xfffffffc00240947 */ /* 0x000fec000383ffff */
.L_x_85:
[----:B------:R-:W-:Y:S05]  /*3680*/  BSYNC.RECONVERGENT B3 ;  /* 0x0000000000037941 */ /* 0x000fea0003800200 */
.L_x_84:
[----:B------:R-:W-:-:S13]  /*3690*/  LOP3.LUT P0, R7, R25, 0x7, RZ, 0xc0, !PT ;  /* 0x0000000719077812 */ /* 0x000fda000780c0ff */
[----:B------:R-:W-:Y:S05]  /*36a0*/  @!P0 BRA `(.L_x_80) ;  /* 0x0000000000f88947 */ /* 0x000fea0003800000 */
[----:B------:R-:W-:Y:S01]  /*36b0*/  ISETP.GE.U32.AND P0, PT, R7, 0x4, PT ;  /* 0x000000040700780c */ /* 0x000fe20003f06070 */
[----:B------:R-:W-:Y:S01]  /*36c0*/  BSSY.RECONVERGENT B3, `(.L_x_87) ;  /* 0x000001f000037945 */ /* 0x000fe20003800200 */
[----:B------:R-:W-:-:S11]  /*36d0*/  LOP3.LUT P1, R7, R25, 0x3, RZ, 0xc0, !PT ;  /* 0x0000000319077812 */ /* 0x000fd6000782c0ff */
[----:B------:R-:W-:Y:S05]  /*36e0*/  @!P0 BRA `(.L_x_88) ;  /* 0x0000000000708947 */ /* 0x000fea0003800000 */
[----:B------:R-:W0:Y:S01]  /*36f0*/  LDC.64 R14, c[0x4][0x8] ;  /* 0x01000200ff0e7b82 */ /* 0x000e220000000a00 */
[----:B------:R-:W-:Y:S02]  /*3700*/  IADD3 R16, P0, PT, R24, R12, RZ ;  /* 0x0000000c18107210 */ /* 0x000fe40007f1e0ff */
[----:B------:R-:W-:Y:S02]  /*3710*/  IADD3 R19, PT, PT, R0, -0x1, RZ ;  /* 0xffffffff00137810 */ /* 0x000fe40007ffe0ff */
[----:B------:R-:W-:Y:S02]  /*3720*/  LEA.HI.X.SX32 R17, R24, R13, 0x1, P0 ;  /* 0x0000000d18117211 */ /* 0x000fe400000f0eff */
[C---:B------:R-:W-:Y:S02]  /*3730*/  IADD3 R21, PT, PT, R0.reuse, -0x2, RZ ;  /* 0xfffffffe00157810 */ /* 0x040fe40007ffe0ff */
[C---:B------:R-:W-:Y:S01]  /*3740*/  IADD3 R23, PT, PT, R0.reuse, -0x3, RZ ;  /* 0xfffffffd00177810 */ /* 0x040fe20007ffe0ff */
[----:B------:R-:W2:Y:S01]  /*3750*/  LDG.E.S8 R27, desc[UR6][R16.64+0x1] ;  /* 0x00000106101b7981 */ /* 0x000ea2000c1e1300 */
[----:B------:R-:W-:-:S03]  /*3760*/  IADD3 R0, PT, PT, R0, -0x4, RZ ;  /* 0xfffffffc00007810 */ /* 0x000fc60007ffe0ff */
[----:B------:R-:W3:Y:S04]  /*3770*/  LDG.E.S8 R26, desc[UR6][R16.64+0x2] ;  /* 0x00000206101a7981 */ /* 0x000ee8000c1e1300 */
[----:B------:R-:W4:Y:S01]  /*3780*/  LDG.E.S8 R28, desc[UR6][R16.64+0x3] ;  /* 0x00000306101c7981 */ /* 0x000f22000c1e1300 */
[----:B0-----:R-:W-:-:S04]  /*3790*/  IMAD.WIDE.U32 R18, R19, 0x8, R14 ;  /* 0x0000000813127825 */ /* 0x001fc800078e000e */
[--C-:B------:R-:W-:Y:S01]  /*37a0*/  IMAD.WIDE.U32 R20, R21, 0x8, R14.reuse ;  /* 0x0000000815147825 */ /* 0x100fe200078e000e */
[----:B------:R-:W5:Y:S04]  /*37b0*/  LDG.E.S8 R16, desc[UR6][R16.64+0x4] ;  /* 0x0000040610107981 */ /* 0x000f68000c1e1300 */
[----:B------:R-:W5:Y:S01]  /*37c0*/  LDG.E.CONSTANT R18, desc[UR6][R18.64] ;  /* 0x0000000612127981 */ /* 0x000f62000c1e9900 */
[----:B------:R-:W-:-:S03]  /*37d0*/  IMAD.WIDE.U32 R22, R23, 0x8, R14 ;  /* 0x0000000817167825 */ /* 0x000fc600078e000e */
[----:B------:R-:W5:Y:S01]  /*37e0*/  LDG.E.CONSTANT R20, desc[UR6][R20.64] ;  /* 0x0000000614147981 */ /* 0x000f62000c1e9900 */
[----:B------:R-:W-:-:S03]  /*37f0*/  IMAD.WIDE.U32 R14, R0, 0x8, R14 ;  /* 0x00000008000e7825 */ /* 0x000fc600078e000e */
[----:B------:R-:W5:Y:S04]  /*3800*/  LDG.E.CONSTANT R22, desc[UR6][R22.64] ;  /* 0x0000000616167981 */ /* 0x000f68000c1e9900 */
[----:B------:R-:W5:Y:S01]  /*3810*/  LDG.E.CONSTANT R14, desc[UR6][R14.64] ;  /* 0x000000060e0e7981 */ /* 0x000f62000c1e9900 */
[----:B------:R-:W-:Y:S01]  /*3820*/  IADD3 R24, PT, PT, R24, 0x4, RZ ;  /* 0x0000000418187810 */ /* 0x000fe20007ffe0ff */
        /* <DEDUP_REMOVED lines=8> */
.L_x_88:
[----:B------:R-:W-:Y:S05]  /*38b0*/  BSYNC.RECONVERGENT B3 ;  /* 0x0000000000037941 */ /* 0x000fea0003800200 */
.L_x_87:
[----:B------:R-:W-:Y:S05]  /*38c0*/  @!P1 BRA `(.L_x_80) ;  /* 0x0000000000709947 */ /* 0x000fea0003800000 */
[----:B------:R-:W-:Y:S02]  /*38d0*/  ISETP.NE.AND P1, PT, R7, 0x1, PT ;  /* 0x000000010700780c */ /* 0x000fe40003f25270 */
[----:B------:R-:W-:-:S04]  /*38e0*/  LOP3.LUT R7, R25, 0x1, RZ, 0xc0, !PT ;  /* 0x0000000119077812 */ /* 0x000fc800078ec0ff */
[----:B------:R-:W-:-:S07]  /*38f0*/  ISETP.NE.U32.AND P0, PT, R7, 0x1, PT ;  /* 0x000000010700780c */ /* 0x000fce0003f05070 */
[----:B------:R-:W0:Y:S01]  /*3900*/  @P1 LDC.64 R18, c[0x4][0x8] ;  /* 0x01000200ff121b82 */ /* 0x000e220000000a00 */
[-C--:B------:R-:W-:Y:S01]  /*3910*/  @P1 IADD3 R20, P2, PT, R24, R12.reuse, RZ ;  /* 0x0000000c18141210 */ /* 0x080fe20007f5e0ff */
[C---:B------:R-:W-:Y:S01]  /*3920*/  @P1 VIADD R17, R0.reuse, 0xffffffff ;  /* 0xffffffff00111836 */ /* 0x040fe20000000000 */
[----:B------:R-:W-:Y:S02]  /*3930*/  @P1 IADD3 R0, PT, PT, R0, -0x2, RZ ;  /* 0xfffffffe00001810 */ /* 0x000fe40007ffe0ff */
[C---:B------:R-:W-:Y:S02]  /*3940*/  @P1 LEA.HI.X.SX32 R21, R24.reuse, R13, 0x1, P2 ;  /* 0x0000000d18151211 */ /* 0x040fe400010f0eff */
[----:B------:R-:W-:Y:S01]  /*3950*/  @P1 IADD3 R24, PT, PT, R24, 0x2, RZ ;  /* 0x0000000218181810 */ /* 0x000fe20007ffe0ff */
[----:B------:R-:W1:Y:S02]  /*3960*/  @!P0 LDC.64 R14, c[0x4][0x8] ;  /* 0x01000200ff0e8b82 */ /* 0x000e640000000a00 */
[----:B------:R-:W2:Y:S01]  /*3970*/  @P1 LDG.E.S8 R7, desc[UR6][R20.64+0x1] ;  /* 0x0000010614071981 */ /* 0x000ea2000c1e1300 */
[----:B------:R-:W-:-:S02]  /*3980*/  @!P0 IADD3 R12, P2, PT, R24, R12, RZ ;  /* 0x0000000c180c8210 */ /* 0x000fc40007f5e0ff */
[----:B------:R-:W-:Y:S01]  /*3990*/  @!P0 IADD3 R23, PT, PT, R0, -0x1, RZ ;  /* 0xffffffff00178810 */ /* 0x000fe20007ffe0ff */
[----:B------:R-:W3:Y:S01]  /*39a0*/  @P1 LDG.E.S8 R22, desc[UR6][R20.64+0x2] ;  /* 0x0000020614161981 */ /* 0x000ee2000c1e1300 */
[----:B------:R-:W-:-:S05]  /*39b0*/  @!P0 LEA.HI.X.SX32 R13, R24, R13, 0x1, P2 ;  /* 0x0000000d180d8211 */ /* 0x000fca00010f0eff */
        /* <DEDUP_REMOVED lines=13> */
.L_x_80:
[----:B------:R-:W-:Y:S05]  /*3a90*/  BSYNC.RECONVERGENT B1 ;  /* 0x0000000000017941 */ /* 0x000fea0003800200 */
.L_x_78:
[----:B------:R-:W-:-:S13]  /*3aa0*/  ISETP.GT.AND P0, PT, R8, RZ, PT ;  /* 0x000000ff0800720c */ /* 0x000fda0003f04270 */
[----:B------:R-:W-:Y:S05]  /*3ab0*/  @P0 BRA `(.L_x_89) ;  /* 0xfffffff400400947 */ /* 0x000fea000383ffff */
.L_x_77:
[----:B------:R-:W-:Y:S05]  /*3ac0*/  BSYNC.RECONVERGENT B2 ;  /* 0x0000000000027941 */ /* 0x000fea0003800200 */
.L_x_76:
[----:B------:R-:W-:Y:S05]  /*3ad0*/  BRA `(.L_x_90) ;  /* 0x0000000c00287947 */ /* 0x000fea0003800000 */
.L_x_72:
        /* <DEDUP_REMOVED lines=15> */
.L_x_93:
[----:B0-----:R-:W-:-:S05]  /*3bd0*/  IMAD.WIDE.U32 R14, R0, 0x8, R12 ;  /* 0x00000008000e7825 */ /* 0x001fca00078e000c */
[----:B------:R-:W2:Y:S04]  /*3be0*/  LDG.E.64.CONSTANT R22, desc[UR6][R14.64] ;  /* 0x000000060e167981 */ /* 0x000ea8000c1e9b00 */
[----:B------:R-:W3:Y:S04]  /*3bf0*/  LDG.E.64.CONSTANT R20, desc[UR6][R14.64+0x8] ;  /* 0x000008060e147981 */ /* 0x000ee8000c1e9b00 */
[----:B------:R-:W4:Y:S04]  /*3c00*/  LDG.E.64.CONSTANT R18, desc[UR6][R14.64+0x10] ;  /* 0x000010060e127981 */ /* 0x000f28000c1e9b00 */
[----:B------:R-:W5:Y:S01]  /*3c10*/  LDG.E.64.CONSTANT R16, desc[UR6][R14.64+0x18] ;  /* 0x000018060e107981 */ /* 0x000f62000c1e9b00 */
[----:B--2---:R-:W-:-:S02]  /*3c20*/  IMAD R23, R23, R6, RZ ;  /* 0x0000000617177224 */ /* 0x004fc400078e02ff */
[----:B------:R-:W-:-:S04]  /*3c30*/  IMAD.WIDE.U32 R10, R22, R6, R10 ;  /* 0x00000006160a7225 */ /* 0x000fc800078e000a */
[----:B------:R-:W-:Y:S02]  /*3c40*/  IMAD R25, R22, R9, R23 ;  /* 0x0000000916197224 */ /* 0x000fe400078e0217 */
[----:B------:R-:W2:Y:S01]  /*3c50*/  LDG.E.64.CONSTANT R22, desc[UR6][R14.64+0x20] ;  /* 0x000020060e167981 */ /* 0x000ea2000c1e9b00 */
[-C--:B---3--:R-:W-:Y:S02]  /*3c60*/  IMAD R21, R21, R6.reuse, RZ ;  /* 0x0000000615157224 */ /* 0x088fe400078e02ff */
[----:B------:R-:W-:Y:S02]  /*3c70*/  IADD3 R11, PT, PT, R11, R25, RZ ;  /* 0x000000190b0b7210 */ /* 0x000fe40007ffe0ff */
[C---:B------:R-:W-:Y:S02]  /*3c80*/  IMAD R25, R20.reuse, R9, R21 ;  /* 0x0000000914197224 */ /* 0x040fe400078e0215 */
[-C--:B------:R-:W-:Y:S02]  /*3c90*/  IMAD.WIDE.U32 R10, R20, R6.reuse, R10 ;  /* 0x00000006140a7225 */ /* 0x080fe400078e000a */
[----:B------:R-:W3:Y:S02]  /*3ca0*/  LDG.E.64.CONSTANT R20, desc[UR6][R14.64+0x28] ;  /* 0x000028060e147981 */ /* 0x000ee4000c1e9b00 */
[----:B----4-:R-:W-:-:S02]  /*3cb0*/  IMAD R19, R19, R6, RZ ;  /* 0x0000000613137224 */ /* 0x010fc400078e02ff */
[----:B------:R-:W-:Y:S02]  /*3cc0*/  IMAD.IADD R11, R11, 0x1, R25 ;  /* 0x000000010b0b7824 */ /* 0x000fe400078e0219 */
[C---:B------:R-:W-:Y:S02]  /*3cd0*/  IMAD R25, R18.reuse, R9, R19 ;  /* 0x0000000912197224 */ /* 0x040fe400078e0213 */
[-C--:B------:R-:W-:Y:S02]  /*3ce0*/  IMAD.WIDE.U32 R10, R18, R6.reuse, R10 ;  /* 0x00000006120a7225 */ /* 0x080fe400078e000a */
[----:B------:R-:W4:Y:S02]  /*3cf0*/  LDG.E.64.CONSTANT R18, desc[UR6][R14.64+0x30] ;  /* 0x000030060e127981 */ /* 0x000f24000c1e9b00 */
[----:B-----5:R-:W-:Y:S01]  /*3d00*/  IMAD R17, R17, R6, RZ ;  /* 0x0000000611117224 */ /* 0x020fe200078e02ff */
[----:B------:R-:W-:-:S03]  /*3d10*/  IADD3 R11, PT, PT, R11, R25, RZ ;  /* 0x000000190b0b7210 */ /* 0x000fc60007ffe0ff */
[C---:B------:R-:W-:Y:S02]  /*3d20*/  IMAD R25, R16.reuse, R9, R17 ;  /* 0x0000000910197224 */ /* 0x040fe400078e0211 */
[-C--:B------:R-:W-:Y:S02]  /*3d30*/  IMAD.WIDE.U32 R16, R16, R6.reuse, R10 ;  /* 0x0000000610107225 */ /* 0x080fe400078e000a */
[----:B------:R-:W5:Y:S03]  /*3d40*/  LDG.E.64.CONSTANT R10, desc[UR6][R14.64+0x38] ;  /* 0x000038060e0a7981 */ /* 0x000f66000c1e9b00 */
[----:B------:R-:W-:Y:S01]  /*3d50*/  IADD3 R17, PT, PT, R17, R25, RZ ;  /* 0x0000001911117210 */ /* 0x000fe20007ffe0ff */
[-C--:B--2---:R-:W-:Y:S02]  /*3d60*/  IMAD R23, R23, R6.reuse, RZ ;  /* 0x0000000617177224 */ /* 0x084fe400078e02ff */
        /* <DEDUP_REMOVED lines=8> */
[----:B----4-:R-:W-:Y:S01]  /*3df0*/  IMAD R19, R19, R6, RZ ;  /* 0x0000000613137224 */ /* 0x010fe200078e02ff */
[----:B------:R-:W-:-:S03]  /*3e00*/  IADD3 R21, PT, PT, R21, R25, RZ ;  /* 0x0000001915157210 */ /* 0x000fc60007ffe0ff */
[CC--:B------:R-:W-:Y:S02]  /*3e10*/  IMAD R25, R18.reuse, R9.reuse, R19 ;  /* 0x0000000912197224 */ /* 0x0c0fe400078e0213 */
[-C--:B------:R-:W-:Y:S02]  /*3e20*/  IMAD.WIDE.U32 R18, R18, R6.reuse, R20 ;  /* 0x0000000612127225 */ /* 0x080fe400078e0014 */
[----:B------:R-:W4:Y:S02]  /*3e30*/  LDG.E.64.CONSTANT R20, desc[UR6][R14.64+0x50] ;  /* 0x000050060e147981 */ /* 0x000f24000c1e9b00 */
[----:B-----5:R-:W-:Y:S02]  /*3e40*/  IMAD R11, R11, R6, RZ ;  /* 0x000000060b0b7224 */ /* 0x020fe400078e02ff */
[----:B------:R-:W-:Y:S02]  /*3e50*/  IMAD.IADD R19, R19, 0x1, R25 ;  /* 0x0000000113137824 */ /* 0x000fe400078e0219 */
[----:B------:R-:W-:-:S02]  /*3e60*/  IMAD R25, R10, R9, R11 ;  /* 0x000000090a197224 */ /* 0x000fc400078e020b */
[----:B------:R-:W-:-:S05]  /*3e70*/  IMAD.WIDE.U32 R10, R10, R6, R18 ;  /* 0x000000060a0a7225 */ /* 0x000fca00078e0012 */
[----:B------:R-:W-:Y:S01]  /*3e80*/  IADD3 R11, PT, PT, R11, R25, RZ ;  /* 0x000000190b0b7210 */ /* 0x000fe20007ffe0ff */
[----:B--2---:R-:W-:-:S04]  /*3e90*/  IMAD R18, R23, R6, RZ ;  /* 0x0000000617127224 */ /* 0x004fc800078e02ff */
[C---:B------:R-:W-:Y:S02]  /*3ea0*/  IMAD R25, R22.reuse, R9, R18 ;  /* 0x0000000916197224 */ /* 0x040fe400078e0212 */
[-C--:B------:R-:W-:Y:S02]  /*3eb0*/  IMAD.WIDE.U32 R18, R22, R6.reuse, R10 ;  /* 0x0000000616127225 */ /* 0x080fe400078e000a */
[----:B------:R-:W2:Y:S02]  /*3ec0*/  LDG.E.64.CONSTANT R22, desc[UR6][R14.64+0x58] ;  /* 0x000058060e167981 */ /* 0x000ea4000c1e9b00 */
[----:B---3--:R-:W-:Y:S01]  /*3ed0*/  IMAD R17, R17, R6, RZ ;  /* 0x0000000611117224 */ /* 0x008fe200078e02ff */
[----:B------:R-:W-:Y:S01]  /*3ee0*/  IADD3 R19, PT, PT, R19, R25, RZ ;  /* 0x0000001913137210 */ /* 0x000fe20007ffe0ff */
[----:B------:R-:W3:Y:S02]  /*3ef0*/  LDG.E.64.CONSTANT R10, desc[UR6][R14.64+0x60] ;  /* 0x000060060e0a7981 */ /* 0x000ee4000c1e9b00 */
[----:B------:R-:W-:-:S02]  /*3f00*/  IMAD R17, R16, R9, R17 ;  /* 0x0000000910117224 */ /* 0x000fc400078e0211 */
[-C--:B------:R-:W-:Y:S01]  /*3f10*/  IMAD.WIDE.U32 R18, R16, R6.reuse, R18 ;  /* 0x0000000610127225 */ /* 0x080fe200078e0012 */
[----:B------:R-:W5:Y:S04]  /*3f20*/  LDG.E.64.CONSTANT R24, desc[UR6][R14.64+0x78] ;  /* 0x000078060e187981 */ /* 0x000f68000c1e9b00 */
[----:B------:R-:W-:Y:S02]  /*3f30*/  IADD3 R19, PT, PT, R19, R17, RZ ;  /* 0x0000001113137210 */ /* 0x000fe40007ffe0ff */
[----:B------:R-:W5:Y:S01]  /*3f40*/  LDG.E.64.CONSTANT R16, desc[UR6][R14.64+0x68] ;  /* 0x000068060e107981 */ /* 0x000f62000c1e9b00 */
[-C--:B----4-:R-:W-:Y:S02]  /*3f50*/  IMAD R27, R21, R6.reuse, RZ ;  /* 0x00000006151b7224 */ /* 0x090fe400078e02ff */
[----:B------:R-:W-:-:S04]  /*3f60*/  IMAD.WIDE.U32 R18, R20, R6, R18 ;  /* 0x0000000614127225 */ /* 0x000fc800078e0012 */
[----:B------:R-:W-:Y:S02]  /*3f70*/  IMAD R27, R20, R9, R27 ;  /* 0x00000009141b7224 */ /* 0x000fe400078e021b */
[----:B------:R5:W4:Y:S03]  /*3f80*/  LDG.E.64.CONSTANT R20, desc[UR6][R14.64+0x70] ;  /* 0x000070060e147981 */ /* 0x000b26000c1e9b00 */
[----:B------:R-:W-:Y:S02]  /*3f90*/  IADD3 R19, PT, PT, R19, R27, RZ ;  /* 0x0000001b13137210 */ /* 0x000fe40007ffe0ff */
[----:B------:R-:W-:-:S04]  /*3fa0*/  IADD3 R0, PT, PT, R0, 0x10, RZ ;  /* 0x0000001000007810 */ /* 0x000fc80007ffe0ff */
[----:B------:R-:W-:Y:S01]  /*3fb0*/  ISETP.NE.AND P0, PT, R0, R7, PT ;  /* 0x000000070000720c */ /* 0x000fe20003f05270 */
[-C--:B--2---:R-:W-:Y:S02]  /*3fc0*/  IMAD R23, R23, R6.reuse, RZ ;  /* 0x0000000617177224 */ /* 0x084fe400078e02ff */
[----:B------:R-:W-:-:S04]  /*3fd0*/  IMAD.WIDE.U32 R18, R22, R6, R18 ;  /* 0x0000000616127225 */ /* 0x000fc800078e0012 */
[-C--:B------:R-:W-:Y:S02]  /*3fe0*/  IMAD R23, R22, R9.reuse, R23 ;  /* 0x0000000916177224 */ /* 0x080fe400078e0217 */
[-C--:B---3--:R-:W-:Y:S02]  /*3ff0*/  IMAD R11, R11, R6.reuse, RZ ;  /* 0x000000060b0b7224 */ /* 0x088fe400078e02ff */
[----:B------:R-:W-:Y:S02]  /*4000*/  IMAD.IADD R19, R19, 0x1, R23 ;  /* 0x0000000113137824 */ /* 0x000fe400078e0217 */
[C---:B------:R-:W-:Y:S02]  /*4010*/  IMAD R23, R10.reuse, R9, R11 ;  /* 0x000000090a177224 */ /* 0x040fe400078e020b */
[----:B------:R-:W-:-:S04]  /*4020*/  IMAD.WIDE.U32 R10, R10, R6, R18 ;  /* 0x000000060a0a7225 */ /* 0x000fc800078e0012 */
[----:B-----5:R-:W-:Y:S01]  /*4030*/  IMAD R14, R17, R6, RZ ;  /* 0x00000006110e7224 */ /* 0x020fe200078e02ff */
[----:B------:R-:W-:-:S03]  /*4040*/  IADD3 R11, PT, PT, R11, R23, RZ ;  /* 0x000000170b0b7210 */ /* 0x000fc60007ffe0ff */
[C---:B------:R-:W-:Y:S02]  /*4050*/  IMAD R15, R16.reuse, R9, R14 ;  /* 0x00000009100f7224 */ /* 0x040fe400078e020e */
[----:B------:R-:W-:-:S04]  /*4060*/  IMAD.WIDE.U32 R10, R16, R6, R10 ;  /* 0x00000006100a7225 */ /* 0x000fc800078e000a */
[----:B----4-:R-:W-:Y:S01]  /*4070*/  IMAD R14, R21, R6, RZ ;  /* 0x00000006150e7224 */ /* 0x010fe200078e02ff */
[----:B------:R-:W-:-:S03]  /*4080*/  IADD3 R11, PT, PT, R11, R15, RZ ;  /* 0x0000000f0b0b7210 */ /* 0x000fc60007ffe0ff */
[C---:B------:R-:W-:Y:S02]  /*4090*/  IMAD R15, R20.reuse, R9, R14 ;  /* 0x00000009140f7224 */ /* 0x040fe400078e020e */
[----:B------:R-:W-:-:S04]  /*40a0*/  IMAD.WIDE.U32 R10, R20, R6, R10 ;  /* 0x00000006140a7225 */ /* 0x000fc800078e000a */
[----:B------:R-:W-:Y:S01]  /*40b0*/  IMAD R14, R25, R6, RZ ;  /* 0x00000006190e7224 */ /* 0x000fe200078e02ff */
[----:B------:R-:W-:-:S03]  /*40c0*/  IADD3 R11, PT, PT, R11, R15, RZ ;  /* 0x0000000f0b0b7210 */ /* 0x000fc60007ffe0ff */
[C---:B------:R-:W-:Y:S02]  /*40d0*/  IMAD R15, R24.reuse, R9, R14 ;  /* 0x00000009180f7224 */ /* 0x040fe400078e020e */
[----:B------:R-:W-:-:S04]  /*40e0*/  IMAD.WIDE.U32 R10, R24, R6, R10 ;  /* 0x00000006180a7225 */ /* 0x000fc800078e000a */
[----:B------:R-:W-:Y:S01]  /*40f0*/  IMAD.IADD R11, R11, 0x1, R15 ;  /* 0x000000010b0b7824 */ /* 0x000fe200078e020f */
[----:B------:R-:W-:Y:S06]  /*4100*/  @P0 BRA `(.L_x_93) ;  /* 0xfffffff800b00947 */ /* 0x000fec000383ffff */
.L_x_92:
[----:B------:R-:W-:Y:S05]  /*4110*/  BSYNC.RECONVERGENT B1 ;  /* 0x0000000000017941 */ /* 0x000fea0003800200 */
.L_x_91:
        /* <DEDUP_REMOVED lines=30> */
[----:B------:R-:W-:-:S04]  /*4300*/  IMAD.WIDE.U32 R10, R18, R6, R10 ;  /* 0x00000006120a7225 */ /* 0x000fc800078e000a */
[----:B------:R-:W-:Y:S01]  /*4310*/  IMAD R14, R21, R6, RZ ;  /* 0x00000006150e7224 */ /* 0x000fe200078e02ff */
[----:B------:R-:W-:-:S03]  /*4320*/  IADD3 R11, PT, PT, R11, R15, RZ ;  /* 0x0000000f0b0b7210 */ /* 0x000fc60007ffe0ff */
[C---:B------:R-:W-:Y:S02]  /*4330*/  IMAD R15, R20.reuse, R9, R14 ;  /* 0x00000009140f7224 */ /* 0x040fe400078e020e */
[----:B------:R-:W-:-:S04]  /*4340*/  IMAD.WIDE.U32 R10, R20, R6, R10 ;  /* 0x00000006140a7225 */ /* 0x000fc800078e000a */
[----:B------:R-:W-:Y:S02]  /*4350*/  IMAD.IADD R11, R11, 0x1, R15 ;  /* 0x000000010b0b7824 */ /* 0x000fe400078e020f */
[-C--:B------:R-:W-:Y:S02]  /*4360*/  IMAD R14, R23, R6.reuse, RZ ;  /* 0x00000006170e7224 */ /* 0x080fe400078e02ff */
[----:B------:R-:W-:-:S04]  /*4370*/  IMAD.WIDE.U32 R10, R22, R6, R10 ;  /* 0x00000006160a7225 */ /* 0x000fc800078e000a */
[----:B------:R-:W-:-:S05]  /*4380*/  IMAD R15, R22, R9, R14 ;  /* 0x00000009160f7224 */ /* 0x000fca00078e020e */
        /* <DEDUP_REMOVED lines=8> */
[----:B------:R-:W-:-:S05]  /*4410*/  IMAD.WIDE.U32 R10, R26, R6, R12 ;  /* 0x000000061a0a7225 */ /* 0x000fca00078e000c */
[----:B------:R-:W-:-:S07]  /*4420*/  IADD3 R11, PT, PT, R11, R15, RZ ;  /* 0x0000000f0b0b7210 */ /* 0x000fce0007ffe0ff */
.L_x_95:
[----:B------:R-:W-:Y:S05]  /*4430*/  BSYNC.RECONVERGENT B1 ;  /* 0x0000000000017941 */ /* 0x000fea0003800200 */
.L_x_94:
        /* <DEDUP_REMOVED lines=28> */
[----:B------:R-:W-:-:S07]  /*4600*/  IADD3 R11, PT, PT, R11, R13, RZ ;  /* 0x0000000d0b0b7210 */ /* 0x000fce0007ffe0ff */
.L_x_97:
[----:B------:R-:W-:Y:S05]  /*4610*/  BSYNC.RECONVERGENT B1 ;  /* 0x0000000000017941 */ /* 0x000fea0003800200 */
.L_x_96:
[----:B------:R-:W-:Y:S05]  /*4620*/  @!P1 BRA `(.L_x_90) ;  /* 0x0000000000549947 */ /* 0x000fea0003800000 */
[----:B------:R-:W0:Y:S02]  /*4630*/  LDC.64 R12, c[0x4][0x8] ;  /* 0x01000200ff0c7b82 */ /* 0x000e240000000a00 */
[----:B0-----:R-:W-:-:S05]  /*4640*/  IMAD.WIDE.U32 R12, R7, 0x8, R12 ;  /* 0x00000008070c7825 */ /* 0x001fca00078e000c */
[----:B------:R-:W2:Y:S01]  /*4650*/  LDG.E.64.CONSTANT R14, desc[UR6][R12.64] ;  /* 0x000000060c0e7981 */ /* 0x000ea2000c1e9b00 */
[----:B------:R-:W-:Y:S01]  /*4660*/  ISETP.NE.AND P0, PT, R8, 0x1, PT ;  /* 0x000000010800780c */ /* 0x000fe20003f05270 */
[-C--:B--2---:R-:W-:Y:S02]  /*4670*/  IMAD R0, R15, R6.reuse, RZ ;  /* 0x000000060f007224 */ /* 0x084fe400078e02ff */
[----:B------:R-:W-:-:S04]  /*4680*/  IMAD.WIDE.U32 R10, R14, R6, R10 ;  /* 0x000000060e0a7225 */ /* 0x000fc800078e000a */
[----:B------:R-:W-:-:S04]  /*4690*/  IMAD R15, R14, R9, R0 ;  /* 0x000000090e0f7224 */ /* 0x000fc800078e0200 */
[----:B------:R-:W-:Y:S02]  /*46a0*/  IMAD.IADD R11, R11, 0x1, R15 ;  /* 0x000000010b0b7824 */ /* 0x000fe400078e020f */
[----:B------:R-:W-:Y:S05]  /*46b0*/  @!P0 BRA `(.L_x_90) ;  /* 0x0000000000308947 */ /* 0x000fea0003800000 */
        /* <DEDUP_REMOVED lines=12> */
.L_x_90:
[----:B------:R-:W-:Y:S05]  /*4780*/  BSYNC.RECONVERGENT B0 ;  /* 0x0000000000007941 */ /* 0x000fea0003800200 */
.L_x_71:
[----:B------:R-:W0:Y:S01]  /*4790*/  LDC.64 R6, c[0x0][0x390] ;  /* 0x0000e400ff067b82 */ /* 0x000e220000000a00 */
[----:B------:R-:W-:Y:S01]  /*47a0*/  ISETP.GT.U32.AND P0, PT, R4, R10, PT ;  /* 0x0000000a0400720c */ /* 0x000fe20003f04070 */
[----:B------:R-:W1:Y:S03]  /*47b0*/  LDCU UR4, c[0x0][0x3a8] ;  /* 0x00007500ff0477ac */ /* 0x000e660008000800 */
[----:B------:R-:W-:Y:S01]  /*47c0*/  ISETP.GT.U32.AND.EX P0, PT, R5, R11, PT, P0 ;  /* 0x0000000b0500720c */ /* 0x000fe20003f04100 */
[----:B0-----:R-:W-:-:S03]  /*47d0*/  IMAD.WIDE R4, R2, 0x4, R6 ;  /* 0x0000000402047825 */ /* 0x001fc600078e0206 */
[----:B------:R-:W-:Y:S02]  /*47e0*/  SEL R7, RZ, 0x1, !P0 ;  /* 0x00000001ff077807 */ /* 0x000fe40004000000 */
[----:B------:R-:W-:-:S03]  /*47f0*/  IADD3 R2, PT, PT, R3, R2, RZ ;  /* 0x0000000203027210 */ /* 0x000fc60007ffe0ff */
[----:B------:R0:W-:Y:S01]  /*4800*/  STG.E desc[UR6][R4.64], R7 ;  /* 0x0000000704007986 */ /* 0x0001e2000c101906 */
[----:B-1----:R-:W-:-:S13]  /*4810*/  ISETP.GE.AND P0, PT, R2, UR4, PT ;  /* 0x0000000402007c0c */ /* 0x002fda000bf06270 */
[----:B0-----:R-:W-:Y:S05]  /*4820*/  @!P0 BRA `(.L_x_98) ;  /* 0xffffffb800208947 */ /* 0x001fea000383ffff */
[----:B------:R-:W-:Y:S05]  /*4830*/  EXIT ;  /* 0x000000000000794d */ /* 0x000fea0003800000 */
.L_x_99:
        /* <DEDUP_REMOVED lines=12> */
.L_x_121:


//--------------------- .text._Z10compare_noPcS_PiS0_S0_i --------------------------
	.section	.text._Z10compare_noPcS_PiS0_S0_i,"ax",@progbits
	.align	128
        .global         _Z10compare_noPcS_PiS0_S0_i
        .type           _Z10compare_noPcS_PiS0_S0_i,@function
        .size           _Z10compare_noPcS_PiS0_S0_i,(.L_x_122 - _Z10compare_noPcS_PiS0_S0_i)
        .other          _Z10compare_noPcS_PiS0_S0_i,@"STO_CUDA_ENTRY STV_DEFAULT"
_Z10compare_noPcS_PiS0_S0_i:
.text._Z10compare_noPcS_PiS0_S0_i:
        /* <DEDUP_REMOVED lines=10> */
[----:B------:R-:W2:Y:S01]  /*00a0*/  LDCU.64 UR8, c[0x0][0x380] ;  /* 0x00007000ff0877ac */ /* 0x000ea20008000a00 */
[----:B------:R-:W3:Y:S01]  /*00b0*/  LDCU.64 UR10, c[0x0][0x388] ;  /* 0x00007100ff0a77ac */ /* 0x000ee20008000a00 */
[----:B0-----:R-:W-:-:S07]  /*00c0*/  IMAD R3, R3, UR4, RZ ;  /* 0x0000000403037c24 */ /* 0x001fce000f8e02ff */
.L_x_118:
[----:B------:R-:W0:Y:S01]  /*00d0*/  LDC.64 R6, c[0x0][0x398] ;  /* 0x0000e600ff067b82 */ /* 0x000e220000000a00 */
[----:B------:R-:W-:-:S04]  /*00e0*/  IMAD R4, R2, 0x3, RZ ;  /* 0x0000000302047824 */ /* 0x000fc800078e02ff */
[----:B0-----:R-:W-:-:S05]  /*00f0*/  IMAD.WIDE R6, R4, 0x4, R6 ;  /* 0x0000000404067825 */ /* 0x001fca00078e0206 */
[----:B-1----:R-:W4:Y:S01]  /*0100*/  LDG.E R5, desc[UR6][R6.64+0x4] ;  /* 0x0000040606057981 */ /* 0x002f22000c1e1900 */
[----:B------:R-:W-:Y:S01]  /*0110*/  BSSY.RECONVERGENT B0, `(.L_x_100) ;  /* 0x00000cc000007945 */ /* 0x000fe20003800200 */
[----:B------:R-:W-:Y:S02]  /*0120*/  CS2R R12, SRZ ;  /* 0x00000000000c7805 */ /* 0x000fe4000001ff00 */
[----:B----4-:R-:W-:-:S13]  /*0130*/  ISETP.GE.AND P0, PT, R5, 0x1, PT ;  /* 0x000000010500780c */ /* 0x010fda0003f06270 */
[----:B------:R-:W-:Y:S05]  /*0140*/  @!P0 BRA `(.L_x_101) ;  /* 0x0000000c00208947 */ /* 0x000fea0003800000 */
[----:B------:R0:W5:Y:S01]  /*0150*/  LDG.E R6, desc[UR6][R6.64] ;  /* 0x0000000606067981 */ /* 0x000162000c1e1900 */
[C---:B------:R-:W-:Y:S01]  /*0160*/  ISETP.GE.U32.AND P1, PT, R5.reuse, 0x8, PT ;  /* 0x000000080500780c */ /* 0x040fe20003f26070 */
[----:B------:R-:W-:Y:S01]  /*0170*/  BSSY.RECONVERGENT B1, `(.L_x_102) ;  /* 0x0000062000017945 */ /* 0x000fe20003800200 */
[----:B------:R-:W-:Y:S02]  /*0180*/  LOP3.LUT R8, R5, 0x7, RZ, 0xc0, !PT ;  /* 0x0000000705087812 */ /* 0x000fe400078ec0ff */
[----:B------:R-:W-:Y:S02]  /*0190*/  CS2R R12, SRZ ;  /* 0x00000000000c7805 */ /* 0x000fe4000001ff00 */
[----:B------:R-:W-:Y:S02]  /*01a0*/  MOV R0, R5 ;  /* 0x0000000500007202 */ /* 0x000fe40000000f00 */
[----:B------:R-:W-:-:S05]  /*01b0*/  ISETP.NE.AND P0, PT, R8, RZ, PT ;  /* 0x000000ff0800720c */ /* 0x000fca0003f05270 */
[----:B0-----:R-:W-:Y:S08]  /*01c0*/  @!P1 BRA `(.L_x_103) ;  /* 0x0000000400709947 */ /* 0x001ff00003800000 */
[----:B------:R-:W0:Y:S01]  /*01d0*/  LDC.64 R10, c[0x4][0x8] ;  /* 0x01000200ff0a7b82 */ /* 0x000e220000000a00 */
[----:B------:R-:W-:Y:S01]  /*01e0*/  LOP3.LUT R22, R5, 0x7ffffff8, RZ, 0xc0, !PT ;  /* 0x7ffffff805167812 */ /* 0x000fe200078ec0ff */
[----:B------:R-:W-:Y:S01]  /*01f0*/  IMAD.MOV.U32 R7, RZ, RZ, RZ ;  /* 0x000000ffff077224 */ /* 0x000fe200078e00ff */
[----:B------:R-:W-:Y:S02]  /*0200*/  CS2R R12, SRZ ;  /* 0x00000000000c7805 */ /* 0x000fe4000001ff00 */
[----:B------:R-:W-:-:S07]  /*0210*/  MOV R0, R5 ;  /* 0x0000000500007202 */ /* 0x000fce0000000f00 */
.L_x_104:
[----:B--2--5:R-:W-:Y:S01]  /*0220*/  IADD3 R28, P1, PT, R6, UR8, RZ ;  /* 0x00000008061c7c10 */ /* 0x024fe2000ff3e0ff */
[----:B------:R-:W-:-:S03]  /*0230*/  VIADD R19, R0, 0xffffffff ;  /* 0xffffffff00137836 */ /* 0x000fc60000000000 */
[----:B------:R-:W-:Y:S01]  /*0240*/  LEA.HI.X.SX32 R29, R6, UR9, 0x1, P1 ;  /* 0x00000009061d7c11 */ /* 0x000fe200088f0eff */
[----:B0-----:R-:W-:-:S04]  /*0250*/  IMAD.WIDE.U32 R18, R19, 0x8, R10 ;  /* 0x0000000813127825 */ /* 0x001fc800078e000a */
[----:B------:R-:W2:Y:S04]  /*0260*/  LDG.E.S8 R20, desc[UR6][R28.64] ;  /* 0x000000061c147981 */ /* 0x000ea8000c1e1300 */
[----:B------:R-:W4:Y:S01]  /*0270*/  LDG.E.64.CONSTANT R18, desc[UR6][R18.64] ;  /* 0x0000000612127981 */ /* 0x000f22000c1e9b00 */
[----:B------:R-:W-:-:S03]  /*0280*/  IADD3 R17, PT, PT, R0, -0x2, RZ ;  /* 0xfffffffe00117810 */ /* 0x000fc60007ffe0ff */
[----:B------:R-:W3:Y:S02]  /*0290*/  LDG.E.S8 R9, desc[UR6][R28.64+0x1] ;  /* 0x000001061c097981 */ /* 0x000ee4000c1e1300 */
[----:B------:R-:W-:Y:S02]  /*02a0*/  IMAD.WIDE.U32 R16, R17, 0x8, R10 ;  /* 0x0000000811107825 */ /* 0x000fe400078e000a */
[----:B------:R-:W3:Y:S04]  /*02b0*/  LDG.E.S8 R23, desc[UR6][R28.64+0x2] ;  /* 0x000002061c177981 */ /* 0x000ee8000c1e1300 */
[----:B------:R-:W3:Y:S01]  /*02c0*/  LDG.E.64.CONSTANT R16, desc[UR6][R16.64] ;  /* 0x0000000610107981 */ /* 0x000ee2000c1e9b00 */
[----:B------:R-:W-:-:S04]  /*02d0*/  VIADD R15, R0, 0xfffffffd ;  /* 0xfffffffd000f7836 */ /* 0x000fc80000000000 */
[----:B------:R-:W-:-:S06]  /*02e0*/  IMAD.WIDE.U32 R14, R15, 0x8, R10 ;  /* 0x000000080f0e7825 */ /* 0x000fcc00078e000a */
[----:B------:R-:W3:Y:S01]  /*02f0*/  LDG.E.64.CONSTANT R14, desc[UR6][R14.64] ;  /* 0x000000060e0e7981 */ /* 0x000ee2000c1e9b00 */
[----:B--2---:R-:W-:-:S04]  /*0300*/  IADD3 R25, P1, PT, R20, -0x30, RZ ;  /* 0xffffffd014197810 */ /* 0x004fc80007f3e0ff */
[----:B------:R-:W-:-:S05]  /*0310*/  LEA.HI.X.SX32 R21, R20, 0xffffffff, 0x1, P1 ;  /* 0xffffffff14157811 */ /* 0x000fca00008f0eff */
[----:B----4-:R-:W-:Y:S02]  /*0320*/  IMAD R24, R21, R18, RZ ;  /* 0x0000001215187224 */ /* 0x010fe400078e02ff */
[----:B------:R-:W-:Y:S01]  /*0330*/  IMAD.WIDE.U32 R20, R18, R25, R12 ;  /* 0x0000001912147225 */ /* 0x000fe200078e000c */
[----:B------:R-:W-:Y:S01]  /*0340*/  IADD3 R13, PT, PT, R0, -0x4, RZ ;  /* 0xfffffffc000d7810 */ /* 0x000fe20007ffe0ff */
[----:B------:R-:W2:Y:S04]  /*0350*/  LDG.E.S8 R18, desc[UR6][R28.64+0x3] ;  /* 0x000003061c127981 */ /* 0x000ea8000c1e1300 */
[----:B------:R-:W-:-:S06]  /*0360*/  IMAD.WIDE.U32 R12, R13, 0x8, R10 ;  /* 0x000000080d0c7825 */ /* 0x000fcc00078e000a */
[----:B------:R-:W4:Y:S01]  /*0370*/  LDG.E.64.CONSTANT R12, desc[UR6][R12.64] ;  /* 0x000000060c0c7981 */ /* 0x000f22000c1e9b00 */
[----:B------:R-:W-:Y:S01]  /*0380*/  IMAD R19, R19, R25, R24 ;  /* 0x0000001913137224 */ /* 0x000fe200078e0218 */
[C---:B---3--:R-:W-:Y:S02]  /*0390*/  IADD3 R25, P1, PT, R9.reuse, -0x30, RZ ;  /* 0xffffffd009197810 */ /* 0x048fe40007f3e0ff */
[----:B------:R-:W3:Y:S02]  /*03a0*/  LDG.E.S8 R24, desc[UR6][R28.64+0x6] ;  /* 0x000006061c187981 */ /* 0x000ee4000c1e1300 */
[----:B------:R-:W-:Y:S01]  /*03b0*/  LEA.HI.X.SX32 R9, R9, 0xffffffff, 0x1, P1 ;  /* 0xffffffff09097811 */ /* 0x000fe200008f0eff */
[----:B------:R-:W-:-:S04]  /*03c0*/  IMAD.IADD R21, R21, 0x1, R19 ;  /* 0x0000000115157824 */ /* 0x000fc800078e0213 */
[----:B------:R-:W-:-:S04]  /*03d0*/  IMAD R9, R9, R16, RZ ;  /* 0x0000001009097224 */ /* 0x000fc800078e02ff */
[-C--:B------:R-:W-:Y:S02]  /*03e0*/  IMAD R19, R17, R25.reuse, R9 ;  /* 0x0000001911137224 */ /* 0x080fe400078e0209 */
[----:B------:R-:W-:Y:S01]  /*03f0*/  IMAD.WIDE.U32 R16, R16, R25, R20 ;  /* 0x0000001910107225 */ /* 0x000fe200078e0014 */
[----:B------:R-:W-:-:S04]  /*0400*/  IADD3 R9, P1, PT, R23, -0x30, RZ ;  /* 0xffffffd017097810 */ /* 0x000fc80007f3e0ff */
[----:B------:R-:W-:Y:S02]  /*0410*/  IADD3 R17, PT, PT, R17, R19, RZ ;  /* 0x0000001311117210 */ /* 0x000fe40007ffe0ff */
[----:B------:R-:W-:Y:S01]  /*0420*/  LEA.HI.X.SX32 R19, R23, 0xffffffff, 0x1, P1 ;  /* 0xffffffff17137811 */ /* 0x000fe200008f0eff */
[----:B------:R-:W-:Y:S01]  /*0430*/  VIADD R21, R0, 0xfffffffb ;  /* 0xfffffffb00157836 */ /* 0x000fe20000000000 */
[----:B------:R-:W3:Y:S03]  /*0440*/  LDG.E.S8 R23, desc[UR6][R28.64+0x4] ;  /* 0x000004061c177981 */ /* 0x000ee6000c1e1300 */
[----:B------:R-:W-:Y:S02]  /*0450*/  IMAD R19, R19, R14, RZ ;  /* 0x0000000e13137224 */ /* 0x000fe400078e02ff */
[----:B------:R-:W-:-:S04]  /*0460*/  IMAD.WIDE.U32 R20, R21, 0x8, R10 ;  /* 0x0000000815147825 */ /* 0x000fc800078e000a */
[-C--:B------:R-:W-:Y:S02]  /*0470*/  IMAD R19, R15, R9.reuse, R19 ;  /* 0x000000090f137224 */ /* 0x080fe400078e0213 */
[----:B------:R-:W-:Y:S02]  /*0480*/  IMAD.WIDE.U32 R14, R14, R9, R16 ;  /* 0x000000090e0e7225 */ /* 0x000fe400078e0010 */
[----:B------:R0:W3:Y:S03]  /*0490*/  LDG.E.64.CONSTANT R16, desc[UR6][R20.64] ;  /* 0x0000000614107981 */ /* 0x0000e6000c1e9b00 */
[----:B------:R-:W-:Y:S01]  /*04a0*/  IADD3 R19, PT, PT, R15, R19, RZ ;  /* 0x000000130f137210 */ /* 0x000fe20007ffe0ff */
[----:B------:R-:W-:Y:S01]  /*04b0*/  VIADD R15, R0, 0xfffffffa ;  /* 0xfffffffa000f7836 */ /* 0x000fe20000000000 */
[----:B------:R-:W3:Y:S01]  /*04c0*/  LDG.E.S8 R9, desc[UR6][R28.64+0x5] ;  /* 0x000005061c097981 */ /* 0x000ee2000c1e1300 */
[----:B--2---:R-:W-:-:S04]  /*04d0*/  IADD3 R25, P1, PT, R18, -0x30, RZ ;  /* 0xffffffd012197810 */ /* 0x004fc80007f3e0ff */
[----:B------:R-:W-:Y:S02]  /*04e0*/  LEA.HI.X.SX32 R27, R18, 0xffffffff, 0x1, P1 ;  /* 0xffffffff121b7811 */ /* 0x000fe400008f0eff */
[----:B------:R-:W-:Y:S01]  /*04f0*/  MOV R18, R14 ;  /* 0x0000000e00127202 */ /* 0x000fe20000000f00 */
[----:B------:R-:W-:-:S04]  /*0500*/  IMAD.WIDE.U32 R14, R15, 0x8, R10 ;  /* 0x000000080f0e7825 */ /* 0x000fc800078e000a */
[----:B----4-:R-:W-:Y:S02]  /*0510*/  IMAD R27, R27, R12, RZ ;  /* 0x0000000c1b1b7224 */ /* 0x010fe400078e02ff */
[----:B------:R-:W2:Y:S02]  /*0520*/  LDG.E.64.CONSTANT R14, desc[UR6][R14.64] ;  /* 0x000000060e0e7981 */ /* 0x000ea4000c1e9b00 */
[-C--:B------:R-:W-:Y:S02]  /*0530*/  IMAD R27, R13, R25.reuse, R27 ;  /* 0x000000190d1b7224 */ /* 0x080fe400078e021b */
[----:B------:R-:W-:Y:S02]  /*0540*/  VIADD R13, R0, 0xfffffff9 ;  /* 0xfffffff9000d7836 */ /* 0x000fe40000000000 */
[----:B------:R-:W-:Y:S01]  /*0550*/  IMAD.WIDE.U32 R18, R12, R25, R18 ;  /* 0x000000190c127225 */ /* 0x000fe200078e0012 */
[----:B------:R-:W-:Y:S01]  /*0560*/  IADD3 R0, PT, PT, R0, -0x8, RZ ;  /* 0xfffffff800007810 */ /* 0x000fe20007ffe0ff */
[----:B------:R-:W4:Y:S02]  /*0570*/  LDG.E.S8 R25, desc[UR6][R28.64+0x7] ;  /* 0x000007061c197981 */ /* 0x000f24000c1e1300 */
[----:B------:R-:W-:-:S06]  /*0580*/  IMAD.WIDE.U32 R12, R13, 0x8, R10 ;  /* 0x000000080d0c7825 */ /* 0x000fcc00078e000a */
[----:B------:R-:W4:Y:S01]  /*0590*/  LDG.E.64.CONSTANT R12, desc[UR6][R12.64] ;  /* 0x000000060c0c7981 */ /* 0x000f22000c1e9b00 */
[----:B0-----:R-:W-:-:S06]  /*05a0*/  IMAD.WIDE.U32 R20, R0, 0x8, R10 ;  /* 0x0000000800147825 */ /* 0x001fcc00078e000a */
[----:B------:R-:W4:Y:S01]  /*05b0*/  LDG.E.64.CONSTANT R20, desc[UR6][R20.64] ;  /* 0x0000000614147981 */ /* 0x000f22000c1e9b00 */
[----:B------:R-:W-:Y:S01]  /*05c0*/  IMAD.IADD R19, R19, 0x1, R27 ;  /* 0x0000000113137824 */ /* 0x000fe200078e021b */
[----:B---3--:R-:W-:-:S04]  /*05d0*/  IADD3 R27, P1, PT, R23, -0x30, RZ ;  /* 0xffffffd0171b7810 */ /* 0x008fc80007f3e0ff */
[----:B------:R-:W-:-:S05]  /*05e0*/  LEA.HI.X.SX32 R23, R23, 0xffffffff, 0x1, P1 ;  /* 0xffffffff17177811 */ /* 0x000fca00008f0eff */
[----:B------:R-:W-:-:S04]  /*05f0*/  IMAD R23, R23, R16, RZ ;  /* 0x0000001017177224 */ /* 0x000fc800078e02ff */
[-C--:B------:R-:W-:Y:S02]  /*0600*/  IMAD R23, R17, R27.reuse, R23 ;  /* 0x0000001b11177224 */ /* 0x080fe400078e0217 */
[----:B------:R-:W-:Y:S01]  /*0610*/  IMAD.WIDE.U32 R16, R16, R27, R18 ;  /* 0x0000001b10107225 */ /* 0x000fe200078e0012 */
[----:B------:R-:W-:-:S04]  /*0620*/  IADD3 R19, P1, PT, R9, -0x30, RZ ;  /* 0xffffffd009137810 */ /* 0x000fc80007f3e0ff */
[----:B------:R-:W-:Y:S02]  /*0630*/  LEA.HI.X.SX32 R9, R9, 0xffffffff, 0x1, P1 ;  /* 0xffffffff09097811 */ /* 0x000fe400008f0eff */
[----:B------:R-:W-:Y:S01]  /*0640*/  IADD3 R17, PT, PT, R17, R23, RZ ;  /* 0x0000001711117210 */ /* 0x000fe20007ffe0ff */
[----:B------:R-:W-:Y:S02]  /*0650*/  VIADD R7, R7, 0x8 ;  /* 0x0000000807077836 */ /* 0x000fe40000000000 */
[----:B------:R-:W-:Y:S02]  /*0660*/  VIADD R6, R6, 0x8 ;  /* 0x0000000806067836 */ /* 0x000fe40000000000 */
[----:B--2---:R-:W-:Y:S01]  /*0670*/  IMAD R18, R9, R14, RZ ;  /* 0x0000000e09127224 */ /* 0x004fe200078e02ff */
[----:B------:R-:W-:-:S03]  /*0680*/  IADD3 R9, P1, PT, R24, -0x30, RZ ;  /* 0xffffffd018097810 */ /* 0x000fc60007f3e0ff */
[-C--:B------:R-:W-:Y:S02]  /*0690*/  IMAD R23, R15, R19.reuse, R18 ;  /* 0x000000130f177224 */ /* 0x080fe400078e0212 */
[----:B------:R-:W-:Y:S01]  /*06a0*/  IMAD.WIDE.U32 R14, R14, R19, R16 ;  /* 0x000000130e0e7225 */ /* 0x000fe200078e0010 */
[----:B------:R-:W-:Y:S02]  /*06b0*/  LEA.HI.X.SX32 R19, R24, 0xffffffff, 0x1, P1 ;  /* 0xffffffff18137811 */ /* 0x000fe400008f0eff */
[----:B----4-:R-:W-:Y:S01]  /*06c0*/  IADD3 R17, P1, PT, R25, -0x30, RZ ;  /* 0xffffffd019117810 */ /* 0x010fe20007f3e0ff */
[----:B------:R-:W-:Y:S02]  /*06d0*/  IMAD.IADD R15, R15, 0x1, R23 ;  /* 0x000000010f0f7824 */ /* 0x000fe400078e0217 */
[----:B------:R-:W-:Y:S01]  /*06e0*/  IMAD R19, R19, R12, RZ ;  /* 0x0000000c13137224 */ /* 0x000fe200078e02ff */
[----:B------:R-:W-:Y:S02]  /*06f0*/  LEA.HI.X.SX32 R25, R25, 0xffffffff, 0x1, P1 ;  /* 0xffffffff19197811 */ /* 0x000fe400008f0eff */
[----:B------:R-:W-:Y:S01]  /*0700*/  ISETP.NE.AND P1, PT, R7, R22, PT ;  /* 0x000000160700720c */ /* 0x000fe20003f25270 */
[----:B------:R-:W-:-:S02]  /*0710*/  IMAD R19, R13, R9, R19 ;  /* 0x000000090d137224 */ /* 0x000fc400078e0213 */
[----:B------:R-:W-:-:S04]  /*0720*/  IMAD.WIDE.U32 R12, R12, R9, R14 ;  /* 0x000000090c0c7225 */ /* 0x000fc800078e000e */
[----:B------:R-:W-:Y:S01]  /*0730*/  IMAD R25, R25, R20, RZ ;  /* 0x0000001419197224 */ /* 0x000fe200078e02ff */
[----:B------:R-:W-:-:S03]  /*0740*/  IADD3 R13, PT, PT, R13, R19, RZ ;  /* 0x000000130d0d7210 */ /* 0x000fc60007ffe0ff */
[-C--:B------:R-:W-:Y:S02]  /*0750*/  IMAD R25, R21, R17.reuse, R25 ;  /* 0x0000001115197224 */ /* 0x080fe400078e0219 */
[----:B------:R-:W-:-:S05]  /*0760*/  IMAD.WIDE.U32 R12, R20, R17, R12 ;  /* 0x00000011140c7225 */ /* 0x000fca00078e000c */
[----:B------:R-:W-:Y:S01]  /*0770*/  IADD3 R13, PT, PT, R13, R25, RZ ;  /* 0x000000190d0d7210 */ /* 0x000fe20007ffe0ff */
[----:B------:R-:W-:Y:S06]  /*0780*/  @P1 BRA `(.L_x_104) ;  /* 0xfffffff800a41947 */ /* 0x000fec000383ffff */
.L_x_103:
[----:B--23--:R-:W-:Y:S05]  /*0790*/  BSYNC.RECONVERGENT B1 ;  /* 0x0000000000017941 */ /* 0x00cfea0003800200 */
.L_x_102:
[----:B------:R-:W-:Y:S05]  /*07a0*/  @!P0 BRA `(.L_x_101) ;  /* 0x0000000400888947 */ /* 0x000fea0003800000 */
[----:B------:R-:W-:Y:S01]  /*07b0*/  ISETP.GE.U32.AND P1, PT, R8, 0x4, PT ;  /* 0x000000040800780c */ /* 0x000fe20003f26070 */
[----:B------:R-:W-:Y:S01]  /*07c0*/  BSSY.RECONVERGENT B1, `(.L_x_105) ;  /* 0x0000031000017945 */ /* 0x000fe20003800200 */
[----:B------:R-:W-:-:S04]  /*07d0*/  LOP3.LUT R7, R5, 0x3, RZ, 0xc0, !PT ;  /* 0x0000000305077812 */ /* 0x000fc800078ec0ff */
[----:B------:R-:W-:-:S07]  /*07e0*/  ISETP.NE.AND P0, PT, R7, RZ, PT ;  /* 0x000000ff0700720c */ /* 0x000fce0003f05270 */
[----:B------:R-:W-:Y:S06]  /*07f0*/  @!P1 BRA `(.L_x_106) ;  /* 0x0000000000b49947 */ /* 0x000fec0003800000 */
[----:B------:R-:W0:Y:S01]  /*0800*/  LDCU.64 UR4, c[0x0][0x380] ;  /* 0x00007000ff0477ac */ /* 0x000e220008000a00 */
[----:B------:R-:W1:Y:S01]  /*0810*/  LDC.64 R10, c[0x4][0x8] ;  /* 0x01000200ff0a7b82 */ /* 0x000e620000000a00 */
[----:B------:R-:W-:Y:S02]  /*0820*/  IADD3 R17, PT, PT, R0, -0x1, RZ ;  /* 0xffffffff00117810 */ /* 0x000fe40007ffe0ff */
[----:B0----5:R-:W-:-:S04]  /*0830*/  IADD3 R8, P1, PT, R6, UR4, RZ ;  /* 0x0000000406087c10 */ /* 0x021fc8000ff3e0ff */
[----:B------:R-:W-:-:S05]  /*0840*/  LEA.HI.X.SX32 R9, R6, UR5, 0x1, P1 ;  /* 0x0000000506097c11 */ /* 0x000fca00088f0eff */
[----:B------:R-:W2:Y:S01]  /*0850*/  LDG.E.S8 R23, desc[UR6][R8.64] ;  /* 0x0000000608177981 */ /* 0x000ea2000c1e1300 */
[----:B-1----:R-:W-:-:S03]  /*0860*/  IMAD.WIDE.U32 R16, R17, 0x8, R10 ;  /* 0x0000000811107825 */ /* 0x002fc600078e000a */
[----:B------:R-:W3:Y:S01]  /*0870*/  LDG.E.S8 R21, desc[UR6][R8.64+0x1] ;  /* 0x0000010608157981 */ /* 0x000ee2000c1e1300 */
[----:B------:R-:W-:-:S03]  /*0880*/  VIADD R15, R0, 0xfffffffe ;  /* 0xfffffffe000f7836 */ /* 0x000fc60000000000 */
[----:B------:R-:W4:Y:S01]  /*0890*/  LDG.E.64.CONSTANT R16, desc[UR6][R16.64] ;  /* 0x0000000610107981 */ /* 0x000f22000c1e9b00 */
[--C-:B------:R-:W-:Y:S01]  /*08a0*/  IMAD.WIDE.U32 R14, R15, 0x8, R10.reuse ;  /* 0x000000080f0e7825 */ /* 0x100fe200078e000a */
[----:B------:R-:W-:Y:S02]  /*08b0*/  IADD3 R19, PT, PT, R0, -0x3, RZ ;  /* 0xfffffffd00137810 */ /* 0x000fe40007ffe0ff */
[----:B------:R-:W3:Y:S04]  /*08c0*/  LDG.E.S8 R20, desc[UR6][R8.64+0x2] ;  /* 0x0000020608147981 */ /* 0x000ee8000c1e1300 */
[----:B------:R-:W3:Y:S01]  /*08d0*/  LDG.E.64.CONSTANT R14, desc[UR6][R14.64] ;  /* 0x000000060e0e7981 */ /* 0x000ee2000c1e9b00 */
[----:B------:R-:W-:-:S03]  /*08e0*/  IMAD.WIDE.U32 R18, R19, 0x8, R10 ;  /* 0x0000000813127825 */ /* 0x000fc600078e000a */
[----:B------:R0:W3:Y:S01]  /*08f0*/  LDG.E.S8 R22, desc[UR6][R8.64+0x3] ;  /* 0x0000030608167981 */ /* 0x0000e2000c1e1300 */
[----:B------:R-:W-:-:S03]  /*0900*/  VIADD R0, R0, 0xfffffffc ;  /* 0xfffffffc00007836 */ /* 0x000fc60000000000 */
[----:B------:R-:W3:Y:S01]  /*0910*/  LDG.E.64.CONSTANT R18, desc[UR6][R18.64] ;  /* 0x0000000612127981 */ /* 0x000ee2000c1e9b00 */
[----:B------:R-:W-:-:S06]  /*0920*/  IMAD.WIDE.U32 R10, R0, 0x8, R10 ;  /* 0x00000008000a7825 */ /* 0x000fcc00078e000a */
[----:B------:R-:W3:Y:S01]  /*0930*/  LDG.E.64.CONSTANT R10, desc[UR6][R10.64] ;  /* 0x000000060a0a7981 */ /* 0x000ee2000c1e9b00 */
[----:B------:R-:W-:Y:S01]  /*0940*/  VIADD R6, R6, 0x4 ;  /* 0x0000000406067836 */ /* 0x000fe20000000000 */
[----:B--2---:R-:W-:-:S04]  /*0950*/  IADD3 R25, P1, PT, R23, -0x30, RZ ;  /* 0xffffffd017197810 */ /* 0x004fc80007f3e0ff */
[----:B------:R-:W-:-:S05]  /*0960*/  LEA.HI.X.SX32 R23, R23, 0xffffffff, 0x1, P1 ;  /* 0xffffffff17177811 */ /* 0x000fca00008f0eff */
[----:B----4-:R-:W-:Y:S01]  /*0970*/  IMAD R24, R23, R16, RZ ;  /* 0x0000001017187224 */ /* 0x010fe200078e02ff */
[----:B---3--:R-:W-:Y:S01]  /*0980*/  IADD3 R23, P1, PT, R21, -0x30, RZ ;  /* 0xffffffd015177810 */ /* 0x008fe20007f3e0ff */
[----:B------:R-:W-:-:S03]  /*0990*/  IMAD.WIDE.U32 R12, R16, R25, R12 ;  /* 0x00000019100c7225 */ /* 0x000fc600078e000c */
[----:B------:R-:W-:Y:S01]  /*09a0*/  LEA.HI.X.SX32 R21, R21, 0xffffffff, 0x1, P1 ;  /* 0xffffffff15157811 */ /* 0x000fe200008f0eff */
[----:B------:R-:W-:Y:S01]  /*09b0*/  IMAD R17, R17, R25, R24 ;  /* 0x0000001911117224 */ /* 0x000fe200078e0218 */
[----:B0-----:R-:W-:-:S03]  /*09c0*/  IADD3 R9, P1, PT, R20, -0x30, RZ ;  /* 0xffffffd014097810 */ /* 0x001fc60007f3e0ff */
[----:B------:R-:W-:Y:S01]  /*09d0*/  IMAD R21, R21, R14, RZ ;  /* 0x0000000e15157224 */ /* 0x000fe200078e02ff */
[----:B------:R-:W-:Y:S02]  /*09e0*/  IADD3 R13, PT, PT, R13, R17, RZ ;  /* 0x000000110d0d7210 */ /* 0x000fe40007ffe0ff */
[----:B------:R-:W-:Y:S01]  /*09f0*/  LEA.HI.X.SX32 R17, R20, 0xffffffff, 0x1, P1 ;  /* 0xffffffff14117811 */ /* 0x000fe200008f0eff */
[-C--:B------:R-:W-:Y:S02]  /*0a00*/  IMAD R21, R15, R23.reuse, R21 ;  /* 0x000000170f157224 */ /* 0x080fe400078e0215 */
[----:B------:R-:W-:Y:S01]  /*0a10*/  IMAD.WIDE.U32 R12, R14, R23, R12 ;  /* 0x000000170e0c7225 */ /* 0x000fe200078e000c */
[----:B------:R-:W-:-:S03]  /*0a20*/  IADD3 R15, P1, PT, R22, -0x30, RZ ;  /* 0xffffffd0160f7810 */ /* 0x000fc60007f3e0ff */
[----:B------:R-:W-:Y:S02]  /*0a30*/  IMAD.IADD R13, R13, 0x1, R21 ;  /* 0x000000010d0d7824 */ /* 0x000fe400078e0215 */
[----:B------:R-:W-:Y:S01]  /*0a40*/  IMAD R8, R17, R18, RZ ;  /* 0x0000001211087224 */ /* 0x000fe200078e02ff */
[----:B------:R-:W-:Y:S01]  /*0a50*/  LEA.HI.X.SX32 R17, R22, 0xffffffff, 0x1, P1 ;  /* 0xffffffff16117811 */ /* 0x000fe200008f0eff */
[----:B------:R-:W-:-:S04]  /*0a60*/  IMAD.WIDE.U32 R12, R18, R9, R12 ;  /* 0x00000009120c7225 */ /* 0x000fc800078e000c */
[----:B------:R-:W-:Y:S02]  /*0a70*/  IMAD R19, R19, R9, R8 ;  /* 0x0000000913137224 */ /* 0x000fe400078e0208 */
[----:B------:R-:W-:-:S03]  /*0a80*/  IMAD R17, R17, R10, RZ ;  /* 0x0000000a11117224 */ /* 0x000fc600078e02ff */
[----:B------:R-:W-:Y:S01]  /*0a90*/  IADD3 R13, PT, PT, R13, R19, RZ ;  /* 0x000000130d0d7210 */ /* 0x000fe20007ffe0ff */
[-C--:B------:R-:W-:Y:S02]  /*0aa0*/  IMAD R17, R11, R15.reuse, R17 ;  /* 0x0000000f0b117224 */ /* 0x080fe400078e0211 */
[----:B------:R-:W-:-:S05]  /*0ab0*/  IMAD.WIDE.U32 R12, R10, R15, R12 ;  /* 0x0000000f0a0c7225 */ /* 0x000fca00078e000c */
[----:B------:R-:W-:-:S07]  /*0ac0*/  IADD3 R13, PT, PT, R13, R17, RZ ;  /* 0x000000110d0d7210 */ /* 0x000fce0007ffe0ff */
.L_x_106:
[----:B------:R-:W-:Y:S05]  /*0ad0*/  BSYNC.RECONVERGENT B1 ;  /* 0x0000000000017941 */ /* 0x000fea0003800200 */
.L_x_105:
[----:B------:R-:W-:Y:S05]  /*0ae0*/  @!P0 BRA `(.L_x_101) ;  /* 0x0000000000b88947 */ /* 0x000fea0003800000 */
[----:B------:R-:W-:Y:S01]  /*0af0*/  ISETP.NE.AND P1, PT, R7, 0x1, PT ;  /* 0x000000010700780c */ /* 0x000fe20003f25270 */
[----:B------:R-:W-:Y:S01]  /*0b00*/  BSSY.RECONVERGENT B1, `(.L_x_107) ;  /* 0x000001d000017945 */ /* 0x000fe20003800200 */
[----:B------:R-:W-:-:S04]  /*0b10*/  LOP3.LUT R5, R5, 0x1, RZ, 0xc0, !PT ;  /* 0x0000000105057812 */ /* 0x000fc800078ec0ff */
[----:B------:R-:W-:-:S07]  /*0b20*/  ISETP.NE.U32.AND P0, PT, R5, 0x1, PT ;  /* 0x000000010500780c */ /* 0x000fce0003f05070 */
[----:B------:R-:W-:Y:S06]  /*0b30*/  @!P1 BRA `(.L_x_108) ;  /* 0x0000000000649947 */ /* 0x000fec0003800000 */
[----:B------:R-:W0:Y:S01]  /*0b40*/  LDCU.64 UR4, c[0x0][0x380] ;  /* 0x00007000ff0477ac */ /* 0x000e220008000a00 */
[----:B------:R-:W1:Y:S01]  /*0b50*/  LDC.64 R10, c[0x4][0x8] ;  /* 0x01000200ff0a7b82 */ /* 0x000e620000000a00 */
[----:B------:R-:W-:Y:S01]  /*0b60*/  VIADD R9, R0, 0xffffffff ;  /* 0xffffffff00097836 */ /* 0x000fe20000000000 */
[----:B0----5:R-:W-:-:S04]  /*0b70*/  IADD3 R14, P1, PT, R6, UR4, RZ ;  /* 0x00000004060e7c10 */ /* 0x021fc8000ff3e0ff */
[----:B------:R-:W-:-:S05]  /*0b80*/  LEA.HI.X.SX32 R15, R6, UR5, 0x1, P1 ;  /* 0x00000005060f7c11 */ /* 0x000fca00088f0eff */
[----:B------:R-:W2:Y:S01]  /*0b90*/  LDG.E.S8 R5, desc[UR6][R14.64] ;  /* 0x000000060e057981 */ /* 0x000ea2000c1e1300 */
[--C-:B-1----:R-:W-:Y:S01]  /*0ba0*/  IMAD.WIDE.U32 R8, R9, 0x8, R10.reuse ;  /* 0x0000000809087825 */ /* 0x102fe200078e000a */
[----:B------:R-:W-:Y:S02]  /*0bb0*/  IADD3 R0, PT, PT, R0, -0x2, RZ ;  /* 0xfffffffe00007810 */ /* 0x000fe40007ffe0ff */
[----:B------:R-:W3:Y:S04]  /*0bc0*/  LDG.E.S8 R16, desc[UR6][R14.64+0x1] ;  /* 0x000001060e107981 */ /* 0x000ee8000c1e1300 */
[----:B------:R-:W4:Y:S01]  /*0bd0*/  LDG.E.64.CONSTANT R8, desc[UR6][R8.64] ;  /* 0x0000000608087981 */ /* 0x000f22000c1e9b00 */
[----:B------:R-:W-:-:S06]  /*0be0*/  IMAD.WIDE.U32 R10, R0, 0x8, R10 ;  /* 0x00000008000a7825 */ /* 0x000fcc00078e000a */
[----:B------:R-:W4:Y:S01]  /*0bf0*/  LDG.E.64.CONSTANT R10, desc[UR6][R10.64] ;  /* 0x000000060a0a7981 */ /* 0x000f22000c1e9b00 */
[----:B------:R-:W-:Y:S01]  /*0c00*/  VIADD R6, R6, 0x2 ;  /* 0x0000000206067836 */ /* 0x000fe20000000000 */
[----:B--2---:R-:W-:-:S04]  /*0c10*/  IADD3 R7, P1, PT, R5, -0x30, RZ ;  /* 0xffffffd005077810 */ /* 0x004fc80007f3e0ff */
[----:B------:R-:W-:Y:S02]  /*0c20*/  LEA.HI.X.SX32 R5, R5, 0xffffffff, 0x1, P1 ;  /* 0xffffffff05057811 */ /* 0x000fe400008f0eff */
[----:B---3--:R-:W-:Y:S01]  /*0c30*/  IADD3 R17, P1, PT, R16, -0x30, RZ ;  /* 0xffffffd010117810 */ /* 0x008fe20007f3e0ff */
[----:B----4-:R-:W-:-:S03]  /*0c40*/  IMAD.WIDE.U32 R12, R8, R7, R12 ;  /* 0x00000007080c7225 */ /* 0x010fc600078e000c */
[----:B------:R-:W-:Y:S01]  /*0c50*/  LEA.HI.X.SX32 R19, R16, 0xffffffff, 0x1, P1 ;  /* 0xffffffff10137811 */ /* 0x000fe200008f0eff */
[----:B------:R-:W-:-:S04]  /*0c60*/  IMAD R5, R5, R8, RZ ;  /* 0x0000000805057224 */ /* 0x000fc800078e02ff */
[----:B------:R-:W-:Y:S02]  /*0c70*/  IMAD R19, R19, R10, RZ ;  /* 0x0000000a13137224 */ /* 0x000fe400078e02ff */
[----:B------:R-:W-:Y:S02]  /*0c80*/  IMAD R5, R9, R7, R5 ;  /* 0x0000000709057224 */ /* 0x000fe400078e0205 */
[----:B------:R-:W-:-:S03]  /*0c90*/  IMAD R19, R11, R17, R19 ;  /* 0x000000110b137224 */ /* 0x000fc600078e0213 */
[----:B------:R-:W-:-:S03]  /*0ca0*/  IADD3 R13, PT, PT, R13, R5, RZ ;  /* 0x000000050d0d7210 */ /* 0x000fc60007ffe0ff */
[----:B------:R-:W-:-:S05]  /*0cb0*/  IMAD.WIDE.U32 R12, R10, R17, R12 ;  /* 0x000000110a0c7225 */ /* 0x000fca00078e000c */
[----:B------:R-:W-:-:S07]  /*0cc0*/  IADD3 R13, PT, PT, R13, R19, RZ ;  /* 0x000000130d0d7210 */ /* 0x000fce0007ffe0ff */
.L_x_108:
[----:B------:R-:W-:Y:S05]  /*0cd0*/  BSYNC.RECONVERGENT B1 ;  /* 0x0000000000017941 */ /* 0x000fea0003800200 */
.L_x_107:
[----:B------:R-:W-:Y:S05]  /*0ce0*/  @P0 BRA `(.L_x_101) ;  /* 0x0000000000380947 */ /* 0x000fea0003800000 */
[----:B------:R-:W0:Y:S01]  /*0cf0*/  LDCU.64 UR4, c[0x0][0x380] ;  /* 0x00007000ff0477ac */ /* 0x000e220008000a00 */
[----:B------:R-:W1:Y:S01]  /*0d00*/  LDC.64 R10, c[0x4][0x8] ;  /* 0x01000200ff0a7b82 */ /* 0x000e620000000a00 */
[----:B------:R-:W-:Y:S02]  /*0d10*/  IADD3 R7, PT, PT, R0, -0x1, RZ ;  /* 0xffffffff00077810 */ /* 0x000fe40007ffe0ff */
[----:B0----5:R-:W-:-:S04]  /*0d20*/  IADD3 R8, P0, PT, R6, UR4, RZ ;  /* 0x0000000406087c10 */ /* 0x021fc8000ff1e0ff */
[----:B------:R-:W-:-:S05]  /*0d30*/  LEA.HI.X.SX32 R9, R6, UR5, 0x1, P0 ;  /* 0x0000000506097c11 */ /* 0x000fca00080f0eff */
[----:B------:R-:W2:Y:S01]  /*0d40*/  LDG.E.S8 R8, desc[UR6][R8.64] ;  /* 0x0000000608087981 */ /* 0x000ea2000c1e1300 */
[----:B-1----:R-:W-:-:S06]  /*0d50*/  IMAD.WIDE.U32 R6, R7, 0x8, R10 ;  /* 0x0000000807067825 */ /* 0x002fcc00078e000a */
[----:B------:R-:W3:Y:S01]  /*0d60*/  LDG.E.64.CONSTANT R6, desc[UR6][R6.64] ;  /* 0x0000000606067981 */ /* 0x000ee2000c1e9b00 */
[----:B--2---:R-:W-:-:S04]  /*0d70*/  IADD3 R5, P0, PT, R8, -0x30, RZ ;  /* 0xffffffd008057810 */ /* 0x004fc80007f1e0ff */
[----:B------:R-:W-:Y:S01]  /*0d80*/  LEA.HI.X.SX32 R11, R8, 0xffffffff, 0x1, P0 ;  /* 0xffffffff080b7811 */ /* 0x000fe200000f0eff */
[----:B---3--:R-:W-:-:S04]  /*0d90*/  IMAD.WIDE.U32 R12, R6, R5, R12 ;  /* 0x00000005060c7225 */ /* 0x008fc800078e000c */
[----:B------:R-:W-:-:S04]  /*0da0*/  IMAD R11, R11, R6, RZ ;  /* 0x000000060b0b7224 */ /* 0x000fc800078e02ff */
[----:B------:R-:W-:-:S04]  /*0db0*/  IMAD R11, R7, R5, R11 ;  /* 0x00000005070b7224 */ /* 0x000fc800078e020b */
[----:B------:R-:W-:-:S07]  /*0dc0*/  IMAD.IADD R13, R13, 0x1, R11 ;  /* 0x000000010d0d7824 */ /* 0x000fce00078e020b */
.L_x_101:
[----:B--23--:R-:W-:Y:S05]  /*0dd0*/  BSYNC.RECONVERGENT B0 ;  /* 0x0000000000007941 */ /* 0x00cfea0003800200 */
.L_x_100:
[----:B-----5:R-:W0:Y:S02]  /*0de0*/  LDC.64 R6, c[0x0][0x3a0] ;  /* 0x0000e800ff067b82 */ /* 0x020e240000000a00 */
[----:B0-----:R-:W-:-:S05]  /*0df0*/  IMAD.WIDE R8, R4, 0x4, R6 ;  /* 0x0000000404087825 */ /* 0x001fca00078e0206 */
[----:B------:R-:W2:Y:S01]  /*0e00*/  LDG.E R4, desc[UR6][R8.64+0x4] ;  /* 0x0000040608047981 */ /* 0x000ea2000c1e1900 */
[----:B------:R-:W-:Y:S01]  /*0e10*/  BSSY.RECONVERGENT B0, `(.L_x_109) ;  /* 0x00000cb000007945 */ /* 0x000fe20003800200 */
[----:B------:R-:W-:Y:S02]  /*0e20*/  CS2R R14, SRZ ;  /* 0x00000000000e7805 */ /* 0x000fe4000001ff00 */
[----:B--2---:R-:W-:-:S13]  /*0e30*/  ISETP.GE.AND P0, PT, R4, 0x1, PT ;  /* 0x000000010400780c */ /* 0x004fda0003f06270 */
        /* <DEDUP_REMOVED lines=10> */
[----:B------:R-:W-:Y:S01]  /*0ee0*/  HFMA2 R6, -RZ, RZ, 0, 0 ;  /* 0x00000000ff067431 */ /* 0x000fe200000001ff */
[----:B------:R-:W-:Y:S02]  /*0ef0*/  LOP3.LUT R21, R4, 0x7ffffff8, RZ, 0xc0, !PT ;  /* 0x7ffffff804157812 */ /* 0x000fe400078ec0ff */
[----:B------:R-:W-:Y:S01]  /*0f00*/  CS2R R14, SRZ ;  /* 0x00000000000e7805 */ /* 0x000fe2000001ff00 */
[----:B------:R-:W-:-:S07]  /*0f10*/  IMAD.MOV.U32 R0, RZ, RZ, R4 ;  /* 0x000000ffff007224 */ /* 0x000fce00078e0004 */
.L_x_113:
[C---:B-----5:R-:W-:Y:S02]  /*0f20*/  IADD3 R26, P1, PT, R5.reuse, UR10, RZ ;  /* 0x0000000a051a7c10 */ /* 0x060fe4000ff3e0ff */
[----:B------:R-:W-:Y:S02]  /*0f30*/  IADD3 R17, PT, PT, R0, -0x1, RZ ;  /* 0xffffffff00117810 */ /* 0x000fe40007ffe0ff */
[----:B------:R-:W-:-:S05]  /*0f40*/  LEA.HI.X.SX32 R27, R5, UR11, 0x1, P1 ;  /* 0x0000000b051b7c11 */ /* 0x000fca00088f0eff */
[----:B------:R-:W2:Y:S01]  /*0f50*/  LDG.E.S8 R11, desc[UR6][R26.64] ;  /* 0x000000061a0b7981 */ /* 0x000ea2000c1e1300 */
[--C-:B0-----:R-:W-:Y:S01]  /*0f60*/  IMAD.WIDE.U32 R16, R17, 0x8, R8.reuse ;  /* 0x0000000811107825 */ /* 0x101fe200078e0008 */
[----:B------:R-:W-:Y:S02]  /*0f70*/  IADD3 R19, PT, PT, R0, -0x2, RZ ;  /* 0xfffffffe00137810 */ /* 0x000fe40007ffe0ff */
[----:B------:R-:W3:Y:S04]  /*0f80*/  LDG.E.S8 R10, desc[UR6][R26.64+0x1] ;  /* 0x000001061a0a7981 */ /* 0x000ee8000c1e1300 */
[----:B------:R-:W4:Y:S01]  /*0f90*/  LDG.E.64.CONSTANT R16, desc[UR6][R16.64] ;  /* 0x0000000610107981 */ /* 0x000f22000c1e9b00 */
[----:B------:R-:W-:-:S06]  /*0fa0*/  IMAD.WIDE.U32 R18, R19, 0x8, R8 ;  /* 0x0000000813127825 */ /* 0x000fcc00078e0008 */
[----:B------:R-:W3:Y:S01]  /*0fb0*/  LDG.E.64.CONSTANT R18, desc[UR6][R18.64] ;  /* 0x0000000612127981 */ /* 0x000ee2000c1e9b00 */
[----:B------:R-:W-:-:S04]  /*0fc0*/  VIADD R23, R0, 0xfffffffd ;  /* 0xfffffffd00177836 */ /* 0x000fc80000000000 */
[----:B------:R-:W-:-:S06]  /*0fd0*/  IMAD.WIDE.U32 R22, R23, 0x8, R8 ;  /* 0x0000000817167825 */ /* 0x000fcc00078e0008 */
[----:B------:R-:W3:Y:S01]  /*0fe0*/  LDG.E.64.CONSTANT R22, desc[UR6][R22.64] ;  /* 0x0000000616167981 */ /* 0x000ee2000c1e9b00 */
[----:B--2---:R-:W-:-:S04]  /*0ff0*/  IADD3 R25, P1, PT, R11, -0x30, RZ ;  /* 0xffffffd00b197810 */ /* 0x004fc80007f3e0ff */
[----:B------:R-:W-:Y:S02]  /*1000*/  LEA.HI.X.SX32 R29, R11, 0xffffffff, 0x1, P1 ;  /* 0xffffffff0b1d7811 */ /* 0x000fe400008f0eff */
[----:B------:R-:W2:Y:S03]  /*1010*/  LDG.E.S8 R11, desc[UR6][R26.64+0x2] ;  /* 0x000002061a0b7981 */ /* 0x000ea6000c1e1300 */
[----:B----4-:R-:W-:Y:S02]  /*1020*/  IMAD R20, R29, R16, RZ ;  /* 0x000000101d147224 */ /* 0x010fe400078e02ff */
[----:B------:R-:W-:-:S04]  /*1030*/  IMAD.WIDE.U32 R14, R16, R25, R14 ;  /* 0x00000019100e7225 */ /* 0x000fc800078e000e */
[----:B------:R-:W-:Y:S01]  /*1040*/  IMAD R25, R17, R25, R20 ;  /* 0x0000001911197224 */ /* 0x000fe200078e0214 */
[----:B------:R-:W-:Y:S01]  /*1050*/  IADD3 R17, PT, PT, R0, -0x4, RZ ;  /* 0xfffffffc00117810 */ /* 0x000fe20007ffe0ff */
[----:B------:R-:W4:Y:S01]  /*1060*/  LDG.E.S8 R20, desc[UR6][R26.64+0x3] ;  /* 0x000003061a147981 */ /* 0x000f22000c1e1300 */
[----:B---3--:R-:W-:-:S03]  /*1070*/  IADD3 R29, P1, PT, R10, -0x30, RZ ;  /* 0xffffffd00a1d7810 */ /* 0x008fc60007f3e0ff */
[----:B------:R-:W-:Y:S01]  /*1080*/  IMAD.WIDE.U32 R16, R17, 0x8, R8 ;  /* 0x0000000811107825 */ /* 0x000fe200078e0008 */
[----:B------:R-:W-:Y:S02]  /*1090*/  IADD3 R15, PT, PT, R15, R25, RZ ;  /* 0x000000190f0f7210 */ /* 0x000fe40007ffe0ff */
[----:B------:R-:W-:Y:S02]  /*10a0*/  LEA.HI.X.SX32 R25, R10, 0xffffffff, 0x1, P1 ;  /* 0xffffffff0a197811 */ /* 0x000fe400008f0eff */
[----:B------:R-:W3:Y:S04]  /*10b0*/  LDG.E.S8 R10, desc[UR6][R26.64+0x4] ;  /* 0x000004061a0a7981 */ /* 0x000ee8000c1e1300 */
[----:B------:R-:W3:Y:S01]  /*10c0*/  LDG.E.64.CONSTANT R16, desc[UR6][R16.64] ;  /* 0x0000000610107981 */ /* 0x000ee2000c1e9b00 */
[----:B------:R-:W-:-:S04]  /*10d0*/  IMAD R25, R25, R18, RZ ;  /* 0x0000001219197224 */ /* 0x000fc800078e02ff */
[-C--:B------:R-:W-:Y:S02]  /*10e0*/  IMAD R25, R19, R29.reuse, R25 ;  /* 0x0000001d13197224 */ /* 0x080fe400078e0219 */
[----:B------:R-:W-:Y:S02]  /*10f0*/  VIADD R19, R0, 0xfffffffb ;  /* 0xfffffffb00137836 */ /* 0x000fe40000000000 */
[----:B------:R-:W-:-:S04]  /*1100*/  IMAD.WIDE.U32 R14, R18, R29, R14 ;  /* 0x0000001d120e7225 */ /* 0x000fc800078e000e */
[----:B------:R-:W-:-:S06]  /*1110*/  IMAD.WIDE.U32 R18, R19, 0x8, R8 ;  /* 0x0000000813127825 */ /* 0x000fcc00078e0008 */
[----:B------:R-:W3:Y:S01]  /*1120*/  LDG.E.64.CONSTANT R18, desc[UR6][R18.64] ;  /* 0x0000000612127981 */ /* 0x000ee2000c1e9b00 */
[----:B------:R-:W-:Y:S02]  /*1130*/  IADD3 R15, PT, PT, R15, R25, RZ ;  /* 0x000000190f0f7210 */ /* 0x000fe40007ffe0ff */
[----:B--2---:R-:W-:-:S04]  /*1140*/  IADD3 R25, P1, PT, R11, -0x30, RZ ;  /* 0xffffffd00b197810 */ /* 0x004fc80007f3e0ff */
[----:B------:R-:W-:Y:S01]  /*1150*/  LEA.HI.X.SX32 R11, R11, 0xffffffff, 0x1, P1 ;  /* 0xffffffff0b0b7811 */ /* 0x000fe200008f0eff */
[----:B------:R-:W-:-:S04]  /*1160*/  IMAD.WIDE.U32 R14, R22, R25, R14 ;  /* 0x00000019160e7225 */ /* 0x000fc800078e000e */
[----:B------:R-:W-:Y:S02]  /*1170*/  IMAD R11, R11, R22, RZ ;  /* 0x000000160b0b7224 */ /* 0x000fe400078e02ff */
[----:B------:R-:W2:Y:S02]  /*1180*/  LDG.E.S8 R22, desc[UR6][R26.64+0x6] ;  /* 0x000006061a167981 */ /* 0x000ea4000c1e1300 */
[----:B------:R-:W-:Y:S01]  /*1190*/  IMAD R11, R23, R25, R11 ;  /* 0x00000019170b7224 */ /* 0x000fe200078e020b */
[----:B----4-:R-:W-:-:S04]  /*11a0*/  IADD3 R23, P1, PT, R20, -0x30, RZ ;  /* 0xffffffd014177810 */ /* 0x010fc80007f3e0ff */
[----:B------:R-:W-:Y:S02]  /*11b0*/  IADD3 R15, PT, PT, R15, R11, RZ ;  /* 0x0000000b0f0f7210 */ /* 0x000fe40007ffe0ff */
[----:B------:R-:W-:Y:S01]  /*11c0*/  LEA.HI.X.SX32 R11, R20, 0xffffffff, 0x1, P1 ;  /* 0xffffffff140b7811 */ /* 0x000fe200008f0eff */
[----:B------:R-:W-:Y:S01]  /*11d0*/  VIADD R25, R0, 0xfffffffa ;  /* 0xfffffffa00197836 */ /* 0x000fe20000000000 */
[----:B------:R-:W4:Y:S03]  /*11e0*/  LDG.E.S8 R20, desc[UR6][R26.64+0x5] ;  /* 0x000005061a147981 */ /* 0x000f26000c1e1300 */
[----:B---3--:R-:W-:-:S04]  /*11f0*/  IMAD R11, R11, R16, RZ ;  /* 0x000000100b0b7224 */ /* 0x008fc800078e02ff */
[-C--:B------:R-:W-:Y:S02]  /*1200*/  IMAD R11, R17, R23.reuse, R11 ;  /* 0x00000017110b7224 */ /* 0x080fe400078e020b */
[----:B------:R-:W-:Y:S01]  /*1210*/  IMAD.WIDE.U32 R16, R16, R23, R14 ;  /* 0x0000001710107225 */ /* 0x000fe200078e000e */
[----:B------:R-:W-:Y:S01]  /*1220*/  IADD3 R29, P1, PT, R10, -0x30, RZ ;  /* 0xffffffd00a1d7810 */ /* 0x000fe20007f3e0ff */
[----:B------:R4:W3:Y:S02]  /*1230*/  LDG.E.S8 R23, desc[UR6][R26.64+0x7] ;  /* 0x000007061a177981 */ /* 0x0008e4000c1e1300 */
[----:B------:R-:W-:Y:S01]  /*1240*/  IMAD.WIDE.U32 R14, R25, 0x8, R8 ;  /* 0x00000008190e7825 */ /* 0x000fe200078e0008 */
[----:B------:R-:W-:Y:S02]  /*1250*/  IADD3 R17, PT, PT, R17, R11, RZ ;  /* 0x0000000b11117210 */ /* 0x000fe40007ffe0ff */
[----:B------:R-:W-:-:S03]  /*1260*/  IADD3 R11, PT, PT, R0, -0x7, RZ ;  /* 0xfffffff9000b7810 */ /* 0x000fc60007ffe0ff */
[----:B------:R-:W3:Y:S01]  /*1270*/  LDG.E.64.CONSTANT R14, desc[UR6][R14.64] ;  /* 0x000000060e0e7981 */ /* 0x000ee2000c1e9b00 */
[----:B------:R-:W-:Y:S01]  /*1280*/  LEA.HI.X.SX32 R25, R10, 0xffffffff, 0x1, P1 ;  /* 0xffffffff0a197811 */ /* 0x000fe200008f0eff */
[----:B------:R-:W-:-:S04]  /*1290*/  IMAD.WIDE.U32 R10, R11, 0x8, R8 ;  /* 0x000000080b0a7825 */ /* 0x000fc800078e0008 */
[----:B------:R-:W-:Y:S02]  /*12a0*/  IMAD R25, R25, R18, RZ ;  /* 0x0000001219197224 */ /* 0x000fe400078e02ff */
[----:B------:R-:W-:Y:S01]  /*12b0*/  VIADD R0, R0, 0xfffffff8 ;  /* 0xfffffff800007836 */ /* 0x000fe20000000000 */
[----:B------:R-:W3:Y:S01]  /*12c0*/  LDG.E.64.CONSTANT R10, desc[UR6][R10.64] ;  /* 0x000000060a0a7981 */ /* 0x000ee2000c1e9b00 */
[-C--:B------:R-:W-:Y:S02]  /*12d0*/  IMAD R25, R19, R29.reuse, R25 ;  /* 0x0000001d13197224 */ /* 0x080fe400078e0219 */
[----:B------:R-:W-:-:S04]  /*12e0*/  IMAD.WIDE.U32 R16, R18, R29, R16 ;  /* 0x0000001d12107225 */ /* 0x000fc800078e0010 */
[----:B------:R-:W-:-:S06]  /*12f0*/  IMAD.WIDE.U32 R18, R0, 0x8, R8 ;  /* 0x0000000800127825 */ /* 0x000fcc00078e0008 */
[----:B------:R-:W3:Y:S01]  /*1300*/  LDG.E.64.CONSTANT R18, desc[UR6][R18.64] ;  /* 0x0000000612127981 */ /* 0x000ee2000c1e9b00 */
[----:B------:R-:W-:Y:S02]  /*1310*/  IADD3 R17, PT, PT, R17, R25, RZ ;  /* 0x0000001911117210 */ /* 0x000fe40007ffe0ff */
[----:B------:R-:W-:Y:S01]  /*1320*/  IADD3 R6, PT, PT, R6, 0x8, RZ ;  /* 0x0000000806067810 */ /* 0x000fe20007ffe0ff */
[----:B------:R-:W-:Y:S01]  /*1330*/  VIADD R5, R5, 0x8 ;  /* 0x0000000805057836 */ /* 0x000fe20000000000 */
[----:B----4-:R-:W-:-:S04]  /*1340*/  IADD3 R27, P1, PT, R20, -0x30, RZ ;  /* 0xffffffd0141b7810 */ /* 0x010fc80007f3e0ff */
[----:B------:R-:W-:Y:S02]  /*1350*/  LEA.HI.X.SX32 R29, R20, 0xffffffff, 0x1, P1 ;  /* 0xffffffff141d7811 */ /* 0x000fe400008f0eff */
[----:B--2---:R-:W-:-:S03]  /*1360*/  IADD3 R25, P1, PT, R22, -0x30, RZ ;  /* 0xffffffd016197810 */ /* 0x004fc60007f3e0ff */
[----:B---3--:R-:W-:-:S04]  /*1370*/  IMAD R29, R29, R14, RZ ;  /* 0x0000000e1d1d7224 */ /* 0x008fc800078e02ff */
[-C--:B------:R-:W-:Y:S02]  /*1380*/  IMAD R29, R15, R27.reuse, R29 ;  /* 0x0000001b0f1d7224 */ /* 0x080fe400078e021d */
[----:B------:R-:W-:Y:S01]  /*1390*/  IMAD.WIDE.U32 R14, R14, R27, R16 ;  /* 0x0000001b0e0e7225 */ /* 0x000fe200078e0010 */
[----:B------:R-:W-:Y:S02]  /*13a0*/  LEA.HI.X.SX32 R27, R22, 0xffffffff, 0x1, P1 ;  /* 0xffffffff161b7811 */ /* 0x000fe400008f0eff */
[----:B------:R-:W-:Y:S02]  /*13b0*/  IADD3 R17, P1, PT, R23, -0x30, RZ ;  /* 0xffffffd017117810 */ /* 0x000fe40007f3e0ff */
[----:B------:R-:W-:Y:S01]  /*13c0*/  IADD3 R15, PT, PT, R15, R29, RZ ;  /* 0x0000001d0f0f7210 */ /* 0x000fe20007ffe0ff */
[----:B------:R-:W-:Y:S01]  /*13d0*/  IMAD R27, R27, R10, RZ ;  /* 0x0000000a1b1b7224 */ /* 0x000fe200078e02ff */
[----:B------:R-:W-:Y:S02]  /*13e0*/  LEA.HI.X.SX32 R23, R23, 0xffffffff, 0x1, P1 ;  /* 0xffffffff17177811 */ /* 0x000fe400008f0eff */
[----:B------:R-:W-:Y:S01]  /*13f0*/  ISETP.NE.AND P1, PT, R6, R21, PT ;  /* 0x000000150600720c */ /* 0x000fe20003f25270 */
[----:B------:R-:W-:-:S02]  /*1400*/  IMAD R27, R11, R25, R27 ;  /* 0x000000190b1b7224 */ /* 0x000fc400078e021b */
[----:B------:R-:W-:-:S04]  /*1410*/  IMAD.WIDE.U32 R10, R10, R25, R14 ;  /* 0x000000190a0a7225 */ /* 0x000fc800078e000e */
[----:B------:R-:W-:Y:S02]  /*1420*/  IMAD R23, R23, R18, RZ ;  /* 0x0000001217177224 */ /* 0x000fe400078e02ff */
[----:B------:R-:W-:Y:S02]  /*1430*/  IMAD.IADD R11, R11, 0x1, R27 ;  /* 0x000000010b0b7824 */ /* 0x000fe400078e021b */
[-C--:B------:R-:W-:Y:S02]  /*1440*/  IMAD R23, R19, R17.reuse, R23 ;  /* 0x0000001113177224 */ /* 0x080fe400078e0217 */
[----:B------:R-:W-:-:S05]  /*1450*/  IMAD.WIDE.U32 R14, R18, R17, R10 ;  /* 0x00000011120e7225 */ /* 0x000fca00078e000a */
[----:B------:R-:W-:Y:S01]  /*1460*/  IADD3 R15, PT, PT, R15, R23, RZ ;  /* 0x000000170f0f7210 */ /* 0x000fe20007ffe0ff */
[----:B------:R-:W-:Y:S06]  /*1470*/  @P1 BRA `(.L_x_113) ;  /* 0xfffffff800a81947 */ /* 0x000fec000383ffff */
.L_x_112:
[----:B------:R-:W-:Y:S05]  /*1480*/  BSYNC.RECONVERGENT B1 ;  /* 0x0000000000017941 */ /* 0x000fea0003800200 */
.L_x_111:
        /* <DEDUP_REMOVED lines=12> */
[--C-:B-1----:R-:W-:Y:S01]  /*1550*/  IMAD.WIDE.U32 R10, R11, 0x8, R6.reuse ;  /* 0x000000080b0a7825 */ /* 0x102fe200078e0006 */
[----:B------:R-:W-:Y:S02]  /*1560*/  IADD3 R17, PT, PT, R0, -0x2, RZ ;  /* 0xfffffffe00117810 */ /* 0x000fe40007ffe0ff */
[----:B------:R-:W3:Y:S04]  /*1570*/  LDG.E.S8 R23, desc[UR6][R8.64+0x1] ;  /* 0x0000010608177981 */ /* 0x000ee8000c1e1300 */
[----:B------:R-:W4:Y:S01]  /*1580*/  LDG.E.64.CONSTANT R10, desc[UR6][R10.64] ;  /* 0x000000060a0a7981 */ /* 0x000f22000c1e9b00 */
[----:B------:R-:W-:-:S03]  /*1590*/  IMAD.WIDE.U32 R16, R17, 0x8, R6 ;  /* 0x0000000811107825 */ /* 0x000fc600078e0006 */
[----:B------:R-:W3:Y:S01]  /*15a0*/  LDG.E.S8 R22, desc[UR6][R8.64+0x2] ;  /* 0x0000020608167981 */ /* 0x000ee2000c1e1300 */
[----:B------:R-:W-:-:S03]  /*15b0*/  VIADD R19, R0, 0xfffffffd ;  /* 0xfffffffd00137836 */ /* 0x000fc60000000000 */
[----:B------:R-:W3:Y:S01]  /*15c0*/  LDG.E.64.CONSTANT R16, desc[UR6][R16.64] ;  /* 0x0000000610107981 */ /* 0x000ee2000c1e9b00 */
[--C-:B------:R-:W-:Y:S01]  /*15d0*/  IMAD.WIDE.U32 R18, R19, 0x8, R6.reuse ;  /* 0x0000000813127825 */ /* 0x100fe200078e0006 */
[----:B------:R-:W-:Y:S02]  /*15e0*/  IADD3 R0, PT, PT, R0, -0x4, RZ ;  /* 0xfffffffc00007810 */ /* 0x000fe40007ffe0ff */
[----:B------:R0:W3:Y:S04]  /*15f0*/  LDG.E.S8 R24, desc[UR6][R8.64+0x3] ;  /* 0x0000030608187981 */ /* 0x0000e8000c1e1300 */
[----:B------:R-:W3:Y:S01]  /*1600*/  LDG.E.64.CONSTANT R18, desc[UR6][R18.64] ;  /* 0x0000000612127981 */ /* 0x000ee2000c1e9b00 */
[----:B------:R-:W-:-:S06]  /*1610*/  IMAD.WIDE.U32 R6, R0, 0x8, R6 ;  /* 0x0000000800067825 */ /* 0x000fcc00078e0006 */
[----:B------:R-:W3:Y:S01]  /*1620*/  LDG.E.64.CONSTANT R6, desc[UR6][R6.64] ;  /* 0x0000000606067981 */ /* 0x000ee2000c1e9b00 */
[----:B------:R-:W-:Y:S02]  /*1630*/  IADD3 R5, PT, PT, R5, 0x4, RZ ;  /* 0x0000000405057810 */ /* 0x000fe40007ffe0ff */
        /* <DEDUP_REMOVED lines=9> */
[----:B------:R-:W-:-:S03]  /*16d0*/  IADD3 R15, PT, PT, R15, R11, RZ ;  /* 0x0000000b0f0f7210 */ /* 0x000fc60007ffe0ff */
[-C--:B------:R-:W-:Y:S01]  /*16e0*/  IMAD R23, R17, R21.reuse, R23 ;  /* 0x0000001511177224 */ /* 0x080fe200078e0217 */
[----:B------:R-:W-:Y:S01]  /*16f0*/  LEA.HI.X.SX32 R17, R22, 0xffffffff, 0x1, P1 ;  /* 0xffffffff16117811 */ /* 0x000fe200008f0eff */
        /* <DEDUP_REMOVED lines=10> */
[----:B------:R-:W-:-:S04]  /*17a0*/  IMAD.WIDE.U32 R14, R6, R11, R14 ;  /* 0x0000000b060e7225 */ /* 0x000fc800078e000e */
[----:B------:R-:W-:-:S07]  /*17b0*/  IMAD.IADD R15, R15, 0x1, R17 ;  /* 0x000000010f0f7824 */ /* 0x000fce00078e0211 */
.L_x_115:
[----:B------:R-:W-:Y:S05]  /*17c0*/  BSYNC.RECONVERGENT B1 ;  /* 0x0000000000017941 */ /* 0x000fea0003800200 */
.L_x_114:
        /* <DEDUP_REMOVED lines=18> */
[----:B------:R-:W-:Y:S02]  /*18f0*/  IADD3 R5, PT, PT, R5, 0x2, RZ ;  /* 0x0000000205057810 */ /* 0x000fe40007ffe0ff */
        /* <DEDUP_REMOVED lines=8> */
[-C--:B------:R-:W-:Y:S02]  /*1980*/  IMAD R23, R9, R21.reuse, R23 ;  /* 0x0000001509177224 */ /* 0x080fe400078e0217 */
[----:B------:R-:W-:Y:S02]  /*1990*/  IMAD.IADD R11, R11, 0x1, R19 ;  /* 0x000000010b0b7824 */ /* 0x000fe400078e0213 */
[----:B------:R-:W-:-:S05]  /*19a0*/  IMAD.WIDE.U32 R14, R8, R21, R10 ;  /* 0x00000015080e7225 */ /* 0x000fca00078e000a */
[----:B------:R-:W-:-:S07]  /*19b0*/  IADD3 R15, PT, PT, R15, R23, RZ ;  /* 0x000000170f0f7210 */ /* 0x000fce0007ffe0ff */
.L_x_117:
[----:B------:R-:W-:Y:S05]  /*19c0*/  BSYNC.RECONVERGENT B1 ;  /* 0x0000000000017941 */ /* 0x000fea0003800200 */
.L_x_116:
[----:B------:R-:W-:Y:S05]  /*19d0*/  @P0 BRA `(.L_x_110) ;  /* 0x0000000000380947 */ /* 0x000fea0003800000 */
[----:B------:R-:W0:Y:S01]  /*19e0*/  LDCU.64 UR4, c[0x0][0x388] ;  /* 0x00007100ff0477ac */ /* 0x000e220008000a00 */
[----:B------:R-:W1:Y:S01]  /*19f0*/  LDC.64 R8, c[0x4][0x8] ;  /* 0x01000200ff087b82 */ /* 0x000e620000000a00 */
[----:B0----5:R-:W-:-:S04]  /*1a00*/  IADD3 R6, P0, PT, R5, UR4, RZ ;  /* 0x0000000405067c10 */ /* 0x021fc8000ff1e0ff */
[----:B------:R-:W-:Y:S01]  /*1a10*/  LEA.HI.X.SX32 R7, R5, UR5, 0x1, P0 ;  /* 0x0000000505077c11 */ /* 0x000fe200080f0eff */
[----:B------:R-:W-:-:S04]  /*1a20*/  VIADD R5, R0, 0xffffffff ;  /* 0xffffffff00057836 */ /* 0x000fc80000000000 */
[----:B------:R-:W2:Y:S01]  /*1a30*/  LDG.E.S8 R6, desc[UR6][R6.64] ;  /* 0x0000000606067981 */ /* 0x000ea2000c1e1300 */
[----:B-1----:R-:W-:-:S06]  /*1a40*/  IMAD.WIDE.U32 R4, R5, 0x8, R8 ;  /* 0x0000000805047825 */ /* 0x002fcc00078e0008 */
[----:B------:R-:W3:Y:S01]  /*1a50*/  LDG.E.64.CONSTANT R4, desc[UR6][R4.64] ;  /* 0x0000000604047981 */ /* 0x000ee2000c1e9b00 */
[----:B--2---:R-:W-:-:S04]  /*1a60*/  IADD3 R9, P0, PT, R6, -0x30, RZ ;  /* 0xffffffd006097810 */ /* 0x004fc80007f1e0ff */
[----:B------:R-:W-:Y:S01]  /*1a70*/  LEA.HI.X.SX32 R11, R6, 0xffffffff, 0x1, P0 ;  /* 0xffffffff060b7811 */ /* 0x000fe200000f0eff */
[----:B---3--:R-:W-:-:S04]  /*1a80*/  IMAD.WIDE.U32 R14, R4, R9, R14 ;  /* 0x00000009040e7225 */ /* 0x008fc800078e000e */
[----:B------:R-:W-:-:S04]  /*1a90*/  IMAD R11, R11, R4, RZ ;  /* 0x000000040b0b7224 */ /* 0x000fc800078e02ff */
[----:B------:R-:W-:-:S05]  /*1aa0*/  IMAD R11, R5, R9, R11 ;  /* 0x00000009050b7224 */ /* 0x000fca00078e020b */
[----:B------:R-:W-:-:S07]  /*1ab0*/  IADD3 R15, PT, PT, R15, R11, RZ ;  /* 0x0000000b0f0f7210 */ /* 0x000fce0007ffe0ff */
.L_x_110:
[----:B------:R-:W-:Y:S05]  /*1ac0*/  BSYNC.RECONVERGENT B0 ;  /* 0x0000000000007941 */ /* 0x000fea0003800200 */
.L_x_109:
[----:B-----5:R-:W0:Y:S01]  /*1ad0*/  LDC.64 R4, c[0x0][0x390] ;  /* 0x0000e400ff047b82 */ /* 0x020e220000000a00 */
[----:B------:R-:W-:Y:S01]  /*1ae0*/  ISETP.GT.U32.AND P0, PT, R12, R14, PT ;  /* 0x0000000e0c00720c */ /* 0x000fe20003f04070 */
[----:B------:R-:W1:Y:S03]  /*1af0*/  LDCU UR4, c[0x0][0x3a8] ;  /* 0x00007500ff0477ac */ /* 0x000e660008000800 */
[----:B------:R-:W-:-:S04]  /*1b00*/  ISETP.GT.U32.AND.EX P0, PT, R13, R15, PT, P0 ;  /* 0x0000000f0d00720c */ /* 0x000fc80003f04100 */
[----:B------:R-:W-:Y:S01]  /*1b10*/  SEL R7, RZ, 0x1, !P0 ;  /* 0x00000001ff077807 */ /* 0x000fe20004000000 */
[----:B0-----:R-:W-:Y:S01]  /*1b20*/  IMAD.WIDE R4, R2, 0x4, R4 ;  /* 0x0000000402047825 */ /* 0x001fe200078e0204 */
[----:B------:R-:W-:-:S04]  /*1b30*/  IADD3 R2, PT, PT, R3, R2, RZ ;  /* 0x0000000203027210 */ /* 0x000fc80007ffe0ff */
[----:B------:R0:W-:Y:S01]  /*1b40*/  STG.E desc[UR6][R4.64], R7 ;  /* 0x0000000704007986 */ /* 0x0001e2000c101906 */
[----:B-1----:R-:W-:-:S13]  /*1b50*/  ISETP.GE.AND P0, PT, R2, UR4, PT ;  /* 0x0000000402007c0c */ /* 0x002fda000bf06270 */
[----:B0-----:R-:W-:Y:S05]  /*1b60*/  @!P0 BRA `(.L_x_118) ;  /* 0xffffffe400588947 */ /* 0x001fea000383ffff */
[----:B------:R-:W-:Y:S05]  /*1b70*/  EXIT ;  /* 0x000000000000794d */ /* 0x000fea0003800000 */
.L_x_119:
        /* <DEDUP_REMOVED lines=16> */
.L_x_122:


//--------------------- .nv.global.init           --------------------------
	.section	.nv.global.init,"aw",@progbits
	.align	8
.nv.global.init:
	.type		_ZZ10pow10_fastiE5pow10,@object
	.size		_ZZ10pow10_fastiE5pow10,($str$1 - _ZZ10pow10_fastiE5pow10)
_ZZ10pow10_fastiE5pow10:
        /*0000*/ 	.byte	0x01, 0x00, 0x00, 0x00, 0x00, 0x00, 0x00, 0x00, 0x0a, 0x00, 0x00, 0x00, 0x00, 0x00, 0x00, 0x00
        /* <DEDUP_REMOVED lines=9> */
	.type		$str$1,@object
	.size		$str$1,($str - $str$1)
$str$1:
        /*00a0*/ 	.byte	0x61, 0x6e, 0x73, 0x77, 0x65, 0x72, 0x3a, 0x20, 0x25, 0x64, 0x20, 0x0a, 0x00
	.type		$str,@object
	.size		$str,(.L_1 - $str)
$str:
        /*00ad*/ 	.byte	0x48, 0x65, 0x6c, 0x6c, 0x6f, 0x20, 0x57, 0x6f, 0x72, 0x6c, 0x64, 0x20, 0x46, 0x72, 0x6f, 0x6d
        /*00bd*/ 	.byte	0x20, 0x47, 0x50, 0x55, 0x21, 0x0a, 0x00
.L_1:


//--------------------- .nv.shared.reserved.0     --------------------------
	.section	.nv.shared.reserved.0,"aw",@nobits
	.weak		__nv_reservedSMEM_offset_0_alias
	.size		__nv_reservedSMEM_offset_0_alias, 0, 64
	.other		__nv_reservedSMEM_offset_0_alias,@"STO_CUDA_RESERVED_SHARED STV_DEFAULT"
__nv_reservedSMEM_offset_0_alias:
	.zero		0
	.zero		64


//--------------------- .nv.constant0._Z11hello_worldPcPii --------------------------
	.section	.nv.constant0._Z11hello_worldPcPii,"a",@progbits
	.sectionflags	@""
	.align	4
.nv.constant0._Z11hello_worldPcPii:
	.zero		916


//--------------------- .nv.constant0._Z3addPcS_PiS0_S0_i --------------------------
	.section	.nv.constant0._Z3addPcS_PiS0_S0_i,"a",@progbits
	.sectionflags	@""
	.align	4
.nv.constant0._Z3addPcS_PiS0_S0_i:
	.zero		940


//--------------------- .nv.constant0._Z10compare_noPcS_PiS0_S0_i --------------------------
	.section	.nv.constant0._Z10compare_noPcS_PiS0_S0_i,"a",@progbits
	.sectionflags	@""
	.align	4
.nv.constant0._Z10compare_noPcS_PiS0_S0_i:
	.zero		940


//--------------------- SYMBOLS --------------------------

	.type		.nv.reservedSmem.offset0,@object
	.size		.nv.reservedSmem.offset0,0x4
	.type		vprintf,@function
